//
// Generated by NVIDIA NVVM Compiler
//
// Compiler Build ID: CL-36424714
// Cuda compilation tools, release 13.0, V13.0.88
// Based on NVVM 20.0.0
//

.version 9.0
.target sm_100
.address_size 64

	// .globl	_Z18_cuda_compute_fun0PfS_S_i
// _ZZ18_cuda_compute_fun3ILi64ELi64EEvPfS0_S0_iE4matA has been demoted
// _ZZ18_cuda_compute_fun3ILi64ELi64EEvPfS0_S0_iE4matB has been demoted

.visible .entry _Z18_cuda_compute_fun0PfS_S_i(
	.param .u64 .ptr .align 1 _Z18_cuda_compute_fun0PfS_S_i_param_0,
	.param .u64 .ptr .align 1 _Z18_cuda_compute_fun0PfS_S_i_param_1,
	.param .u64 .ptr .align 1 _Z18_cuda_compute_fun0PfS_S_i_param_2,
	.param .u32 _Z18_cuda_compute_fun0PfS_S_i_param_3
)
{
	.reg .pred 	%p<12>;
	.reg .b32 	%r<43>;
	.reg .b32 	%f<55>;
	.reg .b64 	%rd<66>;

	ld.param.u64 	%rd15, [_Z18_cuda_compute_fun0PfS_S_i_param_0];
	ld.param.u64 	%rd16, [_Z18_cuda_compute_fun0PfS_S_i_param_1];
	ld.param.u64 	%rd14, [_Z18_cuda_compute_fun0PfS_S_i_param_2];
	ld.param.u32 	%r18, [_Z18_cuda_compute_fun0PfS_S_i_param_3];
	cvta.to.global.u64 	%rd1, %rd16;
	cvta.to.global.u64 	%rd2, %rd15;
	mov.u32 	%r19, %ntid.x;
	mov.u32 	%r20, %ctaid.x;
	mov.u32 	%r21, %tid.x;
	mad.lo.s32 	%r1, %r19, %r20, %r21;
	mov.u32 	%r22, %ntid.y;
	mov.u32 	%r23, %ctaid.y;
	mov.u32 	%r24, %tid.y;
	mad.lo.s32 	%r25, %r22, %r23, %r24;
	max.s32 	%r26, %r1, %r25;
	setp.ge.s32 	%p1, %r26, %r18;
	setp.lt.s32 	%p2, %r18, 1;
	or.pred  	%p3, %p1, %p2;
	@%p3 bra 	$L__BB0_12;
	cvta.to.global.u64 	%rd17, %rd14;
	mul.lo.s32 	%r3, %r18, %r25;
	add.s32 	%r28, %r3, %r1;
	mul.wide.s32 	%rd18, %r28, 4;
	add.s64 	%rd3, %rd17, %rd18;
	ld.global.f32 	%f52, [%rd3];
	and.b32  	%r4, %r18, 7;
	setp.lt.u32 	%p4, %r18, 8;
	mov.b32 	%r41, 0;
	@%p4 bra 	$L__BB0_4;
	and.b32  	%r29, %r18, 2147483640;
	neg.s32 	%r39, %r29;
	mul.wide.u32 	%rd19, %r18, 4;
	add.s64 	%rd4, %rd1, %rd19;
	mul.wide.u32 	%rd20, %r18, 8;
	add.s64 	%rd5, %rd1, %rd20;
	mul.wide.u32 	%rd21, %r18, 12;
	add.s64 	%rd6, %rd1, %rd21;
	mul.wide.u32 	%rd22, %r18, 16;
	add.s64 	%rd7, %rd1, %rd22;
	mul.wide.u32 	%rd23, %r18, 20;
	add.s64 	%rd8, %rd1, %rd23;
	mul.wide.u32 	%rd24, %r18, 24;
	add.s64 	%rd9, %rd1, %rd24;
	mul.wide.u32 	%rd25, %r18, 28;
	add.s64 	%rd10, %rd1, %rd25;
	mul.wide.u32 	%rd26, %r3, 4;
	add.s64 	%rd27, %rd26, %rd2;
	add.s64 	%rd65, %rd27, 16;
	mov.u32 	%r38, %r1;
$L__BB0_3:
	.pragma "nounroll";
	and.b32  	%r41, %r18, 2147483640;
	mul.wide.s32 	%rd28, %r38, 4;
	add.s64 	%rd29, %rd4, %rd28;
	add.s64 	%rd30, %rd5, %rd28;
	add.s64 	%rd31, %rd6, %rd28;
	add.s64 	%rd32, %rd7, %rd28;
	add.s64 	%rd33, %rd8, %rd28;
	add.s64 	%rd34, %rd9, %rd28;
	add.s64 	%rd35, %rd10, %rd28;
	add.s64 	%rd36, %rd1, %rd28;
	ld.global.f32 	%f9, [%rd65+-16];
	ld.global.f32 	%f10, [%rd36];
	fma.rn.f32 	%f11, %f9, %f10, %f52;
	st.global.f32 	[%rd3], %f11;
	ld.global.f32 	%f12, [%rd65+-12];
	ld.global.f32 	%f13, [%rd29];
	fma.rn.f32 	%f14, %f12, %f13, %f11;
	st.global.f32 	[%rd3], %f14;
	ld.global.f32 	%f15, [%rd65+-8];
	ld.global.f32 	%f16, [%rd30];
	fma.rn.f32 	%f17, %f15, %f16, %f14;
	st.global.f32 	[%rd3], %f17;
	ld.global.f32 	%f18, [%rd65+-4];
	ld.global.f32 	%f19, [%rd31];
	fma.rn.f32 	%f20, %f18, %f19, %f17;
	st.global.f32 	[%rd3], %f20;
	ld.global.f32 	%f21, [%rd65];
	ld.global.f32 	%f22, [%rd32];
	fma.rn.f32 	%f23, %f21, %f22, %f20;
	st.global.f32 	[%rd3], %f23;
	ld.global.f32 	%f24, [%rd65+4];
	ld.global.f32 	%f25, [%rd33];
	fma.rn.f32 	%f26, %f24, %f25, %f23;
	st.global.f32 	[%rd3], %f26;
	ld.global.f32 	%f27, [%rd65+8];
	ld.global.f32 	%f28, [%rd34];
	fma.rn.f32 	%f29, %f27, %f28, %f26;
	st.global.f32 	[%rd3], %f29;
	ld.global.f32 	%f30, [%rd65+12];
	ld.global.f32 	%f31, [%rd35];
	fma.rn.f32 	%f52, %f30, %f31, %f29;
	st.global.f32 	[%rd3], %f52;
	add.s32 	%r39, %r39, 8;
	shl.b32 	%r30, %r18, 3;
	add.s32 	%r38, %r38, %r30;
	add.s64 	%rd65, %rd65, 32;
	setp.ne.s32 	%p5, %r39, 0;
	@%p5 bra 	$L__BB0_3;
$L__BB0_4:
	setp.eq.s32 	%p6, %r4, 0;
	@%p6 bra 	$L__BB0_12;
	and.b32  	%r12, %r18, 3;
	setp.lt.u32 	%p7, %r4, 4;
	@%p7 bra 	$L__BB0_7;
	add.s32 	%r31, %r41, %r3;
	mul.wide.u32 	%rd37, %r31, 4;
	add.s64 	%rd38, %rd2, %rd37;
	ld.global.f32 	%f32, [%rd38];
	mad.lo.s32 	%r32, %r41, %r18, %r1;
	mul.wide.s32 	%rd39, %r32, 4;
	add.s64 	%rd40, %rd1, %rd39;
	ld.global.f32 	%f33, [%rd40];
	fma.rn.f32 	%f34, %f32, %f33, %f52;
	st.global.f32 	[%rd3], %f34;
	cvt.u64.u32 	%rd41, %r3;
	cvt.u64.u32 	%rd42, %r41;
	add.s64 	%rd43, %rd42, %rd41;
	shl.b64 	%rd44, %rd43, 2;
	add.s64 	%rd45, %rd2, %rd44;
	ld.global.f32 	%f35, [%rd45+4];
	mul.wide.u32 	%rd46, %r18, 4;
	add.s64 	%rd47, %rd40, %rd46;
	ld.global.f32 	%f36, [%rd47];
	fma.rn.f32 	%f37, %f35, %f36, %f34;
	st.global.f32 	[%rd3], %f37;
	ld.global.f32 	%f38, [%rd45+8];
	add.s64 	%rd48, %rd47, %rd46;
	ld.global.f32 	%f39, [%rd48];
	fma.rn.f32 	%f40, %f38, %f39, %f37;
	st.global.f32 	[%rd3], %f40;
	ld.global.f32 	%f41, [%rd45+12];
	add.s64 	%rd49, %rd48, %rd46;
	ld.global.f32 	%f42, [%rd49];
	fma.rn.f32 	%f52, %f41, %f42, %f40;
	st.global.f32 	[%rd3], %f52;
	add.s32 	%r41, %r41, 4;
$L__BB0_7:
	setp.eq.s32 	%p8, %r12, 0;
	@%p8 bra 	$L__BB0_12;
	setp.eq.s32 	%p9, %r12, 1;
	@%p9 bra 	$L__BB0_10;
	add.s32 	%r33, %r41, %r3;
	mul.wide.u32 	%rd50, %r33, 4;
	add.s64 	%rd51, %rd2, %rd50;
	ld.global.f32 	%f43, [%rd51];
	mad.lo.s32 	%r34, %r41, %r18, %r1;
	mul.wide.s32 	%rd52, %r34, 4;
	add.s64 	%rd53, %rd1, %rd52;
	ld.global.f32 	%f44, [%rd53];
	fma.rn.f32 	%f45, %f43, %f44, %f52;
	st.global.f32 	[%rd3], %f45;
	cvt.u64.u32 	%rd54, %r3;
	cvt.u64.u32 	%rd55, %r41;
	add.s64 	%rd56, %rd55, %rd54;
	shl.b64 	%rd57, %rd56, 2;
	add.s64 	%rd58, %rd2, %rd57;
	ld.global.f32 	%f46, [%rd58+4];
	mul.wide.u32 	%rd59, %r18, 4;
	add.s64 	%rd60, %rd53, %rd59;
	ld.global.f32 	%f47, [%rd60];
	fma.rn.f32 	%f52, %f46, %f47, %f45;
	st.global.f32 	[%rd3], %f52;
	add.s32 	%r41, %r41, 2;
$L__BB0_10:
	and.b32  	%r35, %r18, 1;
	setp.eq.b32 	%p10, %r35, 1;
	not.pred 	%p11, %p10;
	@%p11 bra 	$L__BB0_12;
	add.s32 	%r36, %r41, %r3;
	mul.wide.u32 	%rd61, %r36, 4;
	add.s64 	%rd62, %rd2, %rd61;
	ld.global.f32 	%f48, [%rd62];
	mad.lo.s32 	%r37, %r41, %r18, %r1;
	mul.wide.s32 	%rd63, %r37, 4;
	add.s64 	%rd64, %rd1, %rd63;
	ld.global.f32 	%f49, [%rd64];
	fma.rn.f32 	%f50, %f48, %f49, %f52;
	st.global.f32 	[%rd3], %f50;
$L__BB0_12:
	ret;

}
	// .globl	_Z18_cuda_compute_fun1PfS_S_i
.visible .entry _Z18_cuda_compute_fun1PfS_S_i(
	.param .u64 .ptr .align 1 _Z18_cuda_compute_fun1PfS_S_i_param_0,
	.param .u64 .ptr .align 1 _Z18_cuda_compute_fun1PfS_S_i_param_1,
	.param .u64 .ptr .align 1 _Z18_cuda_compute_fun1PfS_S_i_param_2,
	.param .u32 _Z18_cuda_compute_fun1PfS_S_i_param_3
)
{
	.reg .pred 	%p<10>;
	.reg .b32 	%r<42>;
	.reg .b32 	%f<67>;
	.reg .b64 	%rd<67>;

	ld.param.u64 	%rd14, [_Z18_cuda_compute_fun1PfS_S_i_param_0];
	ld.param.u64 	%rd15, [_Z18_cuda_compute_fun1PfS_S_i_param_1];
	ld.param.u32 	%r19, [_Z18_cuda_compute_fun1PfS_S_i_param_3];
	cvta.to.global.u64 	%rd1, %rd15;
	cvta.to.global.u64 	%rd2, %rd14;
	mov.u32 	%r20, %ntid.x;
	mov.u32 	%r21, %ctaid.x;
	mov.u32 	%r22, %tid.x;
	mad.lo.s32 	%r1, %r20, %r21, %r22;
	mov.u32 	%r23, %ntid.y;
	mov.u32 	%r24, %ctaid.y;
	mov.u32 	%r25, %tid.y;
	mad.lo.s32 	%r26, %r23, %r24, %r25;
	max.s32 	%r27, %r1, %r26;
	setp.ge.s32 	%p1, %r27, %r19;
	@%p1 bra 	$L__BB1_13;
	mul.lo.s32 	%r3, %r19, %r26;
	and.b32  	%r4, %r19, 7;
	setp.lt.u32 	%p2, %r19, 8;
	mov.f32 	%f66, 0f00000000;
	mov.b32 	%r40, 0;
	@%p2 bra 	$L__BB1_4;
	and.b32  	%r40, %r19, 2147483640;
	neg.s32 	%r38, %r40;
	mul.wide.s32 	%rd16, %r19, 4;
	add.s64 	%rd3, %rd1, %rd16;
	shl.b32 	%r7, %r19, 3;
	mul.wide.s32 	%rd17, %r19, 8;
	add.s64 	%rd4, %rd1, %rd17;
	mul.wide.s32 	%rd18, %r19, 12;
	add.s64 	%rd5, %rd1, %rd18;
	mul.wide.s32 	%rd19, %r19, 16;
	add.s64 	%rd6, %rd1, %rd19;
	mul.wide.s32 	%rd20, %r19, 20;
	add.s64 	%rd7, %rd1, %rd20;
	mul.wide.s32 	%rd21, %r19, 24;
	add.s64 	%rd8, %rd1, %rd21;
	mul.wide.s32 	%rd22, %r19, 28;
	add.s64 	%rd9, %rd1, %rd22;
	mul.wide.u32 	%rd23, %r3, 4;
	add.s64 	%rd24, %rd23, %rd2;
	add.s64 	%rd66, %rd24, 16;
	mov.f32 	%f66, 0f00000000;
	mov.u32 	%r37, %r1;
$L__BB1_3:
	.pragma "nounroll";
	mul.wide.s32 	%rd25, %r37, 4;
	add.s64 	%rd26, %rd3, %rd25;
	add.s64 	%rd27, %rd4, %rd25;
	add.s64 	%rd28, %rd5, %rd25;
	add.s64 	%rd29, %rd6, %rd25;
	add.s64 	%rd30, %rd7, %rd25;
	add.s64 	%rd31, %rd8, %rd25;
	add.s64 	%rd32, %rd9, %rd25;
	add.s64 	%rd33, %rd1, %rd25;
	ld.global.f32 	%f16, [%rd66+-16];
	ld.global.f32 	%f17, [%rd33];
	fma.rn.f32 	%f18, %f16, %f17, %f66;
	ld.global.f32 	%f19, [%rd66+-12];
	ld.global.f32 	%f20, [%rd26];
	fma.rn.f32 	%f21, %f19, %f20, %f18;
	ld.global.f32 	%f22, [%rd66+-8];
	ld.global.f32 	%f23, [%rd27];
	fma.rn.f32 	%f24, %f22, %f23, %f21;
	ld.global.f32 	%f25, [%rd66+-4];
	ld.global.f32 	%f26, [%rd28];
	fma.rn.f32 	%f27, %f25, %f26, %f24;
	ld.global.f32 	%f28, [%rd66];
	ld.global.f32 	%f29, [%rd29];
	fma.rn.f32 	%f30, %f28, %f29, %f27;
	ld.global.f32 	%f31, [%rd66+4];
	ld.global.f32 	%f32, [%rd30];
	fma.rn.f32 	%f33, %f31, %f32, %f30;
	ld.global.f32 	%f34, [%rd66+8];
	ld.global.f32 	%f35, [%rd31];
	fma.rn.f32 	%f36, %f34, %f35, %f33;
	ld.global.f32 	%f37, [%rd66+12];
	ld.global.f32 	%f38, [%rd32];
	fma.rn.f32 	%f66, %f37, %f38, %f36;
	add.s32 	%r38, %r38, 8;
	add.s32 	%r37, %r37, %r7;
	add.s64 	%rd66, %rd66, 32;
	setp.ne.s32 	%p3, %r38, 0;
	@%p3 bra 	$L__BB1_3;
$L__BB1_4:
	setp.eq.s32 	%p4, %r4, 0;
	@%p4 bra 	$L__BB1_12;
	and.b32  	%r13, %r19, 3;
	setp.lt.u32 	%p5, %r4, 4;
	@%p5 bra 	$L__BB1_7;
	add.s32 	%r29, %r40, %r3;
	mul.wide.u32 	%rd34, %r29, 4;
	add.s64 	%rd35, %rd2, %rd34;
	ld.global.f32 	%f40, [%rd35];
	mad.lo.s32 	%r30, %r40, %r19, %r1;
	mul.wide.s32 	%rd36, %r30, 4;
	add.s64 	%rd37, %rd1, %rd36;
	ld.global.f32 	%f41, [%rd37];
	fma.rn.f32 	%f42, %f40, %f41, %f66;
	cvt.u64.u32 	%rd38, %r3;
	cvt.u64.u32 	%rd39, %r40;
	add.s64 	%rd40, %rd39, %rd38;
	shl.b64 	%rd41, %rd40, 2;
	add.s64 	%rd42, %rd2, %rd41;
	ld.global.f32 	%f43, [%rd42+4];
	mul.wide.s32 	%rd43, %r19, 4;
	add.s64 	%rd44, %rd37, %rd43;
	ld.global.f32 	%f44, [%rd44];
	fma.rn.f32 	%f45, %f43, %f44, %f42;
	ld.global.f32 	%f46, [%rd42+8];
	add.s64 	%rd45, %rd44, %rd43;
	ld.global.f32 	%f47, [%rd45];
	fma.rn.f32 	%f48, %f46, %f47, %f45;
	ld.global.f32 	%f49, [%rd42+12];
	add.s64 	%rd46, %rd45, %rd43;
	ld.global.f32 	%f50, [%rd46];
	fma.rn.f32 	%f66, %f49, %f50, %f48;
	add.s32 	%r40, %r40, 4;
$L__BB1_7:
	setp.eq.s32 	%p6, %r13, 0;
	@%p6 bra 	$L__BB1_12;
	setp.eq.s32 	%p7, %r13, 1;
	@%p7 bra 	$L__BB1_10;
	add.s32 	%r31, %r40, %r3;
	mul.wide.u32 	%rd47, %r31, 4;
	add.s64 	%rd48, %rd2, %rd47;
	ld.global.f32 	%f52, [%rd48];
	mad.lo.s32 	%r32, %r40, %r19, %r1;
	mul.wide.s32 	%rd49, %r32, 4;
	add.s64 	%rd50, %rd1, %rd49;
	ld.global.f32 	%f53, [%rd50];
	fma.rn.f32 	%f54, %f52, %f53, %f66;
	cvt.u64.u32 	%rd51, %r3;
	cvt.u64.u32 	%rd52, %r40;
	add.s64 	%rd53, %rd52, %rd51;
	shl.b64 	%rd54, %rd53, 2;
	add.s64 	%rd55, %rd2, %rd54;
	ld.global.f32 	%f55, [%rd55+4];
	mul.wide.s32 	%rd56, %r19, 4;
	add.s64 	%rd57, %rd50, %rd56;
	ld.global.f32 	%f56, [%rd57];
	fma.rn.f32 	%f66, %f55, %f56, %f54;
	add.s32 	%r40, %r40, 2;
$L__BB1_10:
	and.b32  	%r33, %r19, 1;
	setp.eq.b32 	%p8, %r33, 1;
	not.pred 	%p9, %p8;
	@%p9 bra 	$L__BB1_12;
	add.s32 	%r34, %r40, %r3;
	mul.wide.u32 	%rd58, %r34, 4;
	add.s64 	%rd59, %rd2, %rd58;
	ld.global.f32 	%f57, [%rd59];
	mad.lo.s32 	%r35, %r40, %r19, %r1;
	mul.wide.s32 	%rd60, %r35, 4;
	add.s64 	%rd61, %rd1, %rd60;
	ld.global.f32 	%f58, [%rd61];
	fma.rn.f32 	%f66, %f57, %f58, %f66;
$L__BB1_12:
	ld.param.u64 	%rd65, [_Z18_cuda_compute_fun1PfS_S_i_param_2];
	add.s32 	%r36, %r3, %r1;
	cvta.to.global.u64 	%rd62, %rd65;
	mul.wide.s32 	%rd63, %r36, 4;
	add.s64 	%rd64, %rd62, %rd63;
	st.global.f32 	[%rd64], %f66;
$L__BB1_13:
	ret;

}
	// .globl	_Z18_cuda_compute_fun3ILi64ELi64EEvPfS0_S0_i
.visible .entry _Z18_cuda_compute_fun3ILi64ELi64EEvPfS0_S0_i(
	.param .u64 .ptr .align 1 _Z18_cuda_compute_fun3ILi64ELi64EEvPfS0_S0_i_param_0,
	.param .u64 .ptr .align 1 _Z18_cuda_compute_fun3ILi64ELi64EEvPfS0_S0_i_param_1,
	.param .u64 .ptr .align 1 _Z18_cuda_compute_fun3ILi64ELi64EEvPfS0_S0_i_param_2,
	.param .u32 _Z18_cuda_compute_fun3ILi64ELi64EEvPfS0_S0_i_param_3
)
{
	.reg .pred 	%p<10>;
	.reg .b16 	%rs<4>;
	.reg .b32 	%r<147>;
	.reg .b32 	%f<481>;
	.reg .b64 	%rd<109>;
	// demoted variable
	.shared .align 4 .b8 _ZZ18_cuda_compute_fun3ILi64ELi64EEvPfS0_S0_iE4matA[2048];
	// demoted variable
	.shared .align 4 .b8 _ZZ18_cuda_compute_fun3ILi64ELi64EEvPfS0_S0_iE4matB[2048];
	ld.param.u64 	%rd17, [_Z18_cuda_compute_fun3ILi64ELi64EEvPfS0_S0_i_param_0];
	ld.param.u64 	%rd18, [_Z18_cuda_compute_fun3ILi64ELi64EEvPfS0_S0_i_param_1];
	ld.param.u32 	%r56, [_Z18_cuda_compute_fun3ILi64ELi64EEvPfS0_S0_i_param_3];
	cvta.to.global.u64 	%rd1, %rd18;
	cvta.to.global.u64 	%rd2, %rd17;
	mov.u32 	%r1, %ntid.x;
	mov.u32 	%r57, %ctaid.x;
	mul.lo.s32 	%r2, %r1, %r57;
	mov.u32 	%r3, %tid.x;
	mov.u32 	%r58, %ntid.y;
	mov.u32 	%r59, %ctaid.y;
	mul.lo.s32 	%r4, %r58, %r59;
	mov.u32 	%r5, %tid.y;
	setp.lt.s32 	%p1, %r56, 8;
	mov.f32 	%f289, 0f00000000;
	mov.f32 	%f290, %f289;
	mov.f32 	%f291, %f289;
	mov.f32 	%f292, %f289;
	mov.f32 	%f293, %f289;
	mov.f32 	%f294, %f289;
	mov.f32 	%f295, %f289;
	mov.f32 	%f296, %f289;
	mov.f32 	%f297, %f289;
	mov.f32 	%f298, %f289;
	mov.f32 	%f299, %f289;
	mov.f32 	%f300, %f289;
	mov.f32 	%f301, %f289;
	mov.f32 	%f302, %f289;
	mov.f32 	%f303, %f289;
	mov.f32 	%f304, %f289;
	mov.f32 	%f305, %f289;
	mov.f32 	%f306, %f289;
	mov.f32 	%f307, %f289;
	mov.f32 	%f308, %f289;
	mov.f32 	%f309, %f289;
	mov.f32 	%f310, %f289;
	mov.f32 	%f311, %f289;
	mov.f32 	%f312, %f289;
	mov.f32 	%f313, %f289;
	mov.f32 	%f314, %f289;
	mov.f32 	%f315, %f289;
	mov.f32 	%f316, %f289;
	mov.f32 	%f317, %f289;
	mov.f32 	%f318, %f289;
	mov.f32 	%f319, %f289;
	mov.f32 	%f320, %f289;
	mov.f32 	%f321, %f289;
	mov.f32 	%f322, %f289;
	mov.f32 	%f323, %f289;
	mov.f32 	%f324, %f289;
	mov.f32 	%f325, %f289;
	mov.f32 	%f326, %f289;
	mov.f32 	%f327, %f289;
	mov.f32 	%f328, %f289;
	mov.f32 	%f329, %f289;
	mov.f32 	%f330, %f289;
	mov.f32 	%f331, %f289;
	mov.f32 	%f332, %f289;
	mov.f32 	%f333, %f289;
	mov.f32 	%f334, %f289;
	mov.f32 	%f335, %f289;
	mov.f32 	%f336, %f289;
	mov.f32 	%f337, %f289;
	mov.f32 	%f338, %f289;
	mov.f32 	%f339, %f289;
	mov.f32 	%f340, %f289;
	mov.f32 	%f341, %f289;
	mov.f32 	%f342, %f289;
	mov.f32 	%f343, %f289;
	mov.f32 	%f344, %f289;
	mov.f32 	%f345, %f289;
	mov.f32 	%f346, %f289;
	mov.f32 	%f347, %f289;
	mov.f32 	%f348, %f289;
	mov.f32 	%f349, %f289;
	mov.f32 	%f350, %f289;
	mov.f32 	%f351, %f289;
	mov.f32 	%f352, %f289;
	@%p1 bra 	$L__BB2_14;
	mul.lo.s32 	%r61, %r4, %r56;
	shl.b32 	%r62, %r61, 3;
	cvt.u64.u32 	%rd19, %r62;
	cvt.u64.u32 	%rd20, %r3;
	cvt.u16.u32 	%rs1, %r1;
	div.u16 	%rs2, 7, %rs1;
	add.s16 	%rs3, %rs2, 1;
	cvt.u32.u16 	%r63, %rs3;
	and.b32  	%r6, %r63, 3;
	mul.wide.u32 	%rd3, %r1, 16;
	mul.wide.u32 	%rd21, %r1, 2;
	add.s64 	%rd22, %rd21, %rd20;
	add.s64 	%rd4, %rd22, %rd19;
	add.s32 	%r64, %r5, %r1;
	mul.lo.s32 	%r7, %r56, %r64;
	mul.lo.s32 	%r65, %r1, %r56;
	shl.b32 	%r8, %r65, 2;
	shl.b32 	%r66, %r1, 1;
	add.s32 	%r67, %r5, %r66;
	mul.lo.s32 	%r9, %r56, %r67;
	mad.lo.s32 	%r68, %r1, 3, %r5;
	mul.lo.s32 	%r10, %r56, %r68;
	shl.b32 	%r11, %r1, 8;
	shl.b32 	%r12, %r5, 8;
	shl.b32 	%r13, %r1, 10;
	shl.b32 	%r14, %r1, 9;
	mul.lo.s32 	%r15, %r1, 768;
	mul.lo.s32 	%r16, %r5, %r56;
	shl.b32 	%r17, %r1, 2;
	shl.b32 	%r18, %r1, 4;
	shl.b32 	%r19, %r1, 3;
	mul.lo.s32 	%r20, %r1, 12;
	and.b32  	%r69, %r63, 12;
	neg.s32 	%r21, %r69;
	shr.s32 	%r70, %r56, 31;
	shr.u32 	%r71, %r70, 29;
	add.s32 	%r72, %r56, %r71;
	shr.s32 	%r22, %r72, 3;
	mov.b32 	%r135, 0;
	mov.f32 	%f289, 0f00000000;
$L__BB2_2:
	shl.b32 	%r74, %r135, 3;
	cvt.u64.u32 	%rd23, %r74;
	mul.lo.s32 	%r75, %r74, %r56;
	cvt.u64.u32 	%rd24, %r75;
	mul.lo.s32 	%r76, %r4, %r56;
	shl.b32 	%r77, %r76, 3;
	cvt.u64.u32 	%rd25, %r77;
	add.s64 	%rd27, %rd25, %rd20;
	add.s64 	%rd5, %rd27, %rd23;
	shl.b32 	%r78, %r2, 3;
	cvt.u64.u32 	%rd28, %r78;
	add.s64 	%rd29, %rd28, %rd20;
	add.s64 	%rd6, %rd29, %rd24;
	mov.b32 	%r136, 0;
$L__BB2_3:
	mov.u32 	%r24, %r136;
	setp.gt.u32 	%p2, %r1, 2;
	add.s32 	%r25, %r24, %r5;
	mul.lo.s32 	%r80, %r25, %r56;
	cvt.u64.u32 	%rd7, %r80;
	add.s64 	%rd8, %rd5, %rd7;
	cvt.u64.u32 	%rd30, %r24;
	add.s64 	%rd9, %rd6, %rd30;
	mov.b32 	%r145, 0;
	@%p2 bra 	$L__BB2_6;
	shl.b64 	%rd31, %rd7, 2;
	shl.b32 	%r82, %r135, 3;
	cvt.u64.u32 	%rd32, %r82;
	mul.wide.u32 	%rd33, %r82, 4;
	cvt.u64.u32 	%rd34, %r3;
	mul.wide.u32 	%rd35, %r3, 4;
	mul.lo.s32 	%r83, %r4, %r56;
	shl.b32 	%r84, %r83, 3;
	cvt.u64.u32 	%rd36, %r84;
	mul.wide.u32 	%rd37, %r84, 4;
	add.s64 	%rd38, %rd35, %rd37;
	add.s64 	%rd39, %rd38, %rd33;
	add.s64 	%rd10, %rd39, %rd31;
	add.s64 	%rd40, %rd4, %rd32;
	add.s64 	%rd41, %rd40, %rd7;
	shl.b64 	%rd11, %rd41, 2;
	cvt.u64.u32 	%rd42, %r1;
	mul.wide.u32 	%rd43, %r1, 3;
	add.s64 	%rd44, %rd43, %rd34;
	add.s64 	%rd45, %rd44, %rd36;
	add.s64 	%rd46, %rd45, %rd32;
	add.s64 	%rd47, %rd46, %rd7;
	shl.b64 	%rd12, %rd47, 2;
	add.s64 	%rd48, %rd42, %rd34;
	add.s64 	%rd49, %rd48, %rd36;
	add.s64 	%rd50, %rd49, %rd32;
	add.s64 	%rd51, %rd50, %rd7;
	shl.b64 	%rd13, %rd51, 2;
	add.s32 	%r85, %r24, %r3;
	shl.b32 	%r86, %r85, 2;
	mov.u32 	%r87, _ZZ18_cuda_compute_fun3ILi64ELi64EEvPfS0_S0_iE4matB;
	add.s32 	%r88, %r87, %r12;
	add.s32 	%r140, %r88, %r86;
	shl.b32 	%r89, %r25, 5;
	shl.b32 	%r90, %r3, 2;
	mov.u32 	%r91, _ZZ18_cuda_compute_fun3ILi64ELi64EEvPfS0_S0_iE4matA;
	add.s32 	%r92, %r91, %r90;
	add.s32 	%r138, %r92, %r89;
	mov.b32 	%r145, 0;
	mov.u32 	%r137, %r21;
	mov.u32 	%r139, %r16;
	mov.u32 	%r141, %r10;
	mov.u32 	%r142, %r9;
	mov.u32 	%r143, %r7;
	mov.u64 	%rd108, %rd2;
$L__BB2_5:
	add.s64 	%rd52, %rd108, %rd10;
	ld.global.f32 	%f259, [%rd52];
	st.shared.f32 	[%r138], %f259;
	cvt.u64.u32 	%rd53, %r139;
	add.s64 	%rd54, %rd9, %rd53;
	shl.b64 	%rd55, %rd54, 2;
	add.s64 	%rd56, %rd1, %rd55;
	ld.global.f32 	%f260, [%rd56];
	st.shared.f32 	[%r140], %f260;
	add.s32 	%r93, %r145, %r1;
	add.s64 	%rd57, %rd108, %rd13;
	ld.global.f32 	%f261, [%rd57];
	add.s32 	%r94, %r138, %r17;
	st.shared.f32 	[%r94], %f261;
	cvt.u64.u32 	%rd58, %r143;
	add.s64 	%rd59, %rd9, %rd58;
	shl.b64 	%rd60, %rd59, 2;
	add.s64 	%rd61, %rd1, %rd60;
	ld.global.f32 	%f262, [%rd61];
	add.s32 	%r95, %r140, %r11;
	st.shared.f32 	[%r95], %f262;
	add.s32 	%r96, %r93, %r1;
	add.s64 	%rd62, %rd108, %rd11;
	ld.global.f32 	%f263, [%rd62];
	add.s32 	%r97, %r138, %r19;
	st.shared.f32 	[%r97], %f263;
	cvt.u64.u32 	%rd63, %r142;
	add.s64 	%rd64, %rd9, %rd63;
	shl.b64 	%rd65, %rd64, 2;
	add.s64 	%rd66, %rd1, %rd65;
	ld.global.f32 	%f264, [%rd66];
	add.s32 	%r98, %r140, %r14;
	st.shared.f32 	[%r98], %f264;
	add.s32 	%r99, %r96, %r1;
	add.s64 	%rd67, %rd108, %rd12;
	ld.global.f32 	%f265, [%rd67];
	add.s32 	%r100, %r138, %r20;
	st.shared.f32 	[%r100], %f265;
	cvt.u64.u32 	%rd68, %r141;
	add.s64 	%rd69, %rd9, %rd68;
	shl.b64 	%rd70, %rd69, 2;
	add.s64 	%rd71, %rd1, %rd70;
	ld.global.f32 	%f266, [%rd71];
	add.s32 	%r101, %r140, %r15;
	st.shared.f32 	[%r101], %f266;
	add.s32 	%r145, %r99, %r1;
	add.s64 	%rd108, %rd108, %rd3;
	add.s32 	%r143, %r143, %r8;
	add.s32 	%r142, %r142, %r8;
	add.s32 	%r141, %r141, %r8;
	add.s32 	%r140, %r140, %r13;
	add.s32 	%r139, %r139, %r8;
	add.s32 	%r138, %r138, %r18;
	add.s32 	%r137, %r137, 4;
	setp.ne.s32 	%p3, %r137, 0;
	@%p3 bra 	$L__BB2_5;
$L__BB2_6:
	setp.eq.s32 	%p4, %r6, 0;
	@%p4 bra 	$L__BB2_10;
	setp.eq.s32 	%p5, %r6, 1;
	cvt.u64.u32 	%rd72, %r145;
	add.s64 	%rd73, %rd8, %rd72;
	shl.b64 	%rd74, %rd73, 2;
	add.s64 	%rd75, %rd2, %rd74;
	ld.global.f32 	%f267, [%rd75];
	add.s32 	%r102, %r145, %r3;
	shl.b32 	%r103, %r25, 5;
	mov.u32 	%r104, _ZZ18_cuda_compute_fun3ILi64ELi64EEvPfS0_S0_iE4matA;
	add.s32 	%r105, %r104, %r103;
	shl.b32 	%r106, %r102, 2;
	add.s32 	%r45, %r105, %r106;
	st.shared.f32 	[%r45], %f267;
	add.s32 	%r46, %r145, %r5;
	mul.lo.s32 	%r107, %r46, %r56;
	cvt.u64.u32 	%rd76, %r107;
	add.s64 	%rd77, %rd9, %rd76;
	shl.b64 	%rd78, %rd77, 2;
	add.s64 	%rd79, %rd1, %rd78;
	ld.global.f32 	%f268, [%rd79];
	add.s32 	%r108, %r24, %r3;
	shl.b32 	%r109, %r108, 2;
	mov.u32 	%r110, _ZZ18_cuda_compute_fun3ILi64ELi64EEvPfS0_S0_iE4matB;
	add.s32 	%r111, %r110, %r109;
	shl.b32 	%r112, %r46, 8;
	add.s32 	%r47, %r111, %r112;
	st.shared.f32 	[%r47], %f268;
	@%p5 bra 	$L__BB2_10;
	add.s32 	%r48, %r145, %r1;
	setp.eq.s32 	%p6, %r6, 2;
	cvt.u64.u32 	%rd80, %r48;
	add.s64 	%rd81, %rd8, %rd80;
	shl.b64 	%rd82, %rd81, 2;
	add.s64 	%rd83, %rd2, %rd82;
	ld.global.f32 	%f269, [%rd83];
	add.s32 	%r49, %r45, %r17;
	st.shared.f32 	[%r49], %f269;
	add.s32 	%r50, %r46, %r1;
	mul.lo.s32 	%r113, %r50, %r56;
	cvt.u64.u32 	%rd84, %r113;
	add.s64 	%rd85, %rd9, %rd84;
	shl.b64 	%rd86, %rd85, 2;
	add.s64 	%rd87, %rd1, %rd86;
	ld.global.f32 	%f270, [%rd87];
	add.s32 	%r51, %r47, %r11;
	st.shared.f32 	[%r51], %f270;
	@%p6 bra 	$L__BB2_10;
	add.s32 	%r114, %r48, %r1;
	cvt.u64.u32 	%rd88, %r114;
	add.s64 	%rd89, %rd8, %rd88;
	shl.b64 	%rd90, %rd89, 2;
	add.s64 	%rd91, %rd2, %rd90;
	ld.global.f32 	%f271, [%rd91];
	add.s32 	%r115, %r49, %r17;
	st.shared.f32 	[%r115], %f271;
	add.s32 	%r116, %r50, %r1;
	mul.lo.s32 	%r117, %r116, %r56;
	cvt.u64.u32 	%rd92, %r117;
	add.s64 	%rd93, %rd9, %rd92;
	shl.b64 	%rd94, %rd93, 2;
	add.s64 	%rd95, %rd1, %rd94;
	ld.global.f32 	%f272, [%rd95];
	add.s32 	%r118, %r51, %r11;
	st.shared.f32 	[%r118], %f272;
$L__BB2_10:
	add.s32 	%r136, %r24, 8;
	setp.lt.u32 	%p7, %r24, 56;
	@%p7 bra 	$L__BB2_3;
	bar.sync 	0;
	mov.b32 	%r146, 0;
$L__BB2_12:
	shl.b32 	%r120, %r146, 2;
	mov.u32 	%r121, _ZZ18_cuda_compute_fun3ILi64ELi64EEvPfS0_S0_iE4matA;
	add.s32 	%r122, %r121, %r120;
	add.s32 	%r123, %r122, %r12;
	ld.shared.f32 	%f273, [%r123];
	ld.shared.f32 	%f274, [%r123+32];
	ld.shared.f32 	%f275, [%r123+64];
	ld.shared.f32 	%f276, [%r123+96];
	ld.shared.f32 	%f277, [%r123+128];
	ld.shared.f32 	%f278, [%r123+160];
	ld.shared.f32 	%f279, [%r123+192];
	ld.shared.f32 	%f280, [%r123+224];
	shl.b32 	%r124, %r146, 8;
	mov.u32 	%r125, _ZZ18_cuda_compute_fun3ILi64ELi64EEvPfS0_S0_iE4matB;
	add.s32 	%r126, %r125, %r124;
	shl.b32 	%r127, %r3, 5;
	add.s32 	%r128, %r126, %r127;
	ld.shared.f32 	%f281, [%r128];
	ld.shared.f32 	%f282, [%r128+4];
	ld.shared.f32 	%f283, [%r128+8];
	ld.shared.f32 	%f284, [%r128+12];
	ld.shared.f32 	%f285, [%r128+16];
	ld.shared.f32 	%f286, [%r128+20];
	ld.shared.f32 	%f287, [%r128+24];
	ld.shared.f32 	%f288, [%r128+28];
	fma.rn.f32 	%f352, %f273, %f281, %f352;
	fma.rn.f32 	%f351, %f273, %f282, %f351;
	fma.rn.f32 	%f350, %f273, %f283, %f350;
	fma.rn.f32 	%f349, %f273, %f284, %f349;
	fma.rn.f32 	%f348, %f273, %f285, %f348;
	fma.rn.f32 	%f347, %f273, %f286, %f347;
	fma.rn.f32 	%f346, %f273, %f287, %f346;
	fma.rn.f32 	%f345, %f273, %f288, %f345;
	fma.rn.f32 	%f344, %f274, %f281, %f344;
	fma.rn.f32 	%f343, %f274, %f282, %f343;
	fma.rn.f32 	%f342, %f274, %f283, %f342;
	fma.rn.f32 	%f341, %f274, %f284, %f341;
	fma.rn.f32 	%f340, %f274, %f285, %f340;
	fma.rn.f32 	%f339, %f274, %f286, %f339;
	fma.rn.f32 	%f338, %f274, %f287, %f338;
	fma.rn.f32 	%f337, %f274, %f288, %f337;
	fma.rn.f32 	%f336, %f275, %f281, %f336;
	fma.rn.f32 	%f335, %f275, %f282, %f335;
	fma.rn.f32 	%f334, %f275, %f283, %f334;
	fma.rn.f32 	%f333, %f275, %f284, %f333;
	fma.rn.f32 	%f332, %f275, %f285, %f332;
	fma.rn.f32 	%f331, %f275, %f286, %f331;
	fma.rn.f32 	%f330, %f275, %f287, %f330;
	fma.rn.f32 	%f329, %f275, %f288, %f329;
	fma.rn.f32 	%f328, %f276, %f281, %f328;
	fma.rn.f32 	%f327, %f276, %f282, %f327;
	fma.rn.f32 	%f326, %f276, %f283, %f326;
	fma.rn.f32 	%f325, %f276, %f284, %f325;
	fma.rn.f32 	%f324, %f276, %f285, %f324;
	fma.rn.f32 	%f323, %f276, %f286, %f323;
	fma.rn.f32 	%f322, %f276, %f287, %f322;
	fma.rn.f32 	%f321, %f276, %f288, %f321;
	fma.rn.f32 	%f320, %f277, %f281, %f320;
	fma.rn.f32 	%f319, %f277, %f282, %f319;
	fma.rn.f32 	%f318, %f277, %f283, %f318;
	fma.rn.f32 	%f317, %f277, %f284, %f317;
	fma.rn.f32 	%f316, %f277, %f285, %f316;
	fma.rn.f32 	%f315, %f277, %f286, %f315;
	fma.rn.f32 	%f314, %f277, %f287, %f314;
	fma.rn.f32 	%f313, %f277, %f288, %f313;
	fma.rn.f32 	%f312, %f278, %f281, %f312;
	fma.rn.f32 	%f311, %f278, %f282, %f311;
	fma.rn.f32 	%f310, %f278, %f283, %f310;
	fma.rn.f32 	%f309, %f278, %f284, %f309;
	fma.rn.f32 	%f308, %f278, %f285, %f308;
	fma.rn.f32 	%f307, %f278, %f286, %f307;
	fma.rn.f32 	%f306, %f278, %f287, %f306;
	fma.rn.f32 	%f305, %f278, %f288, %f305;
	fma.rn.f32 	%f304, %f279, %f281, %f304;
	fma.rn.f32 	%f303, %f279, %f282, %f303;
	fma.rn.f32 	%f302, %f279, %f283, %f302;
	fma.rn.f32 	%f301, %f279, %f284, %f301;
	fma.rn.f32 	%f300, %f279, %f285, %f300;
	fma.rn.f32 	%f299, %f279, %f286, %f299;
	fma.rn.f32 	%f298, %f279, %f287, %f298;
	fma.rn.f32 	%f297, %f279, %f288, %f297;
	fma.rn.f32 	%f296, %f280, %f281, %f296;
	fma.rn.f32 	%f295, %f280, %f282, %f295;
	fma.rn.f32 	%f294, %f280, %f283, %f294;
	fma.rn.f32 	%f293, %f280, %f284, %f293;
	fma.rn.f32 	%f292, %f280, %f285, %f292;
	fma.rn.f32 	%f291, %f280, %f286, %f291;
	fma.rn.f32 	%f290, %f280, %f287, %f290;
	fma.rn.f32 	%f289, %f280, %f288, %f289;
	add.s32 	%r146, %r146, 1;
	setp.ne.s32 	%p8, %r146, 8;
	@%p8 bra 	$L__BB2_12;
	bar.sync 	0;
	add.s32 	%r135, %r135, 1;
	setp.ne.s32 	%p9, %r135, %r22;
	@%p9 bra 	$L__BB2_2;
$L__BB2_14:
	ld.param.u64 	%rd107, [_Z18_cuda_compute_fun3ILi64ELi64EEvPfS0_S0_i_param_2];
	cvta.to.global.u64 	%rd96, %rd107;
	add.s32 	%r129, %r4, %r5;
	add.s32 	%r130, %r2, %r3;
	shl.b32 	%r131, %r130, 3;
	mul.lo.s32 	%r132, %r129, %r56;
	shl.b32 	%r133, %r132, 3;
	add.s32 	%r134, %r133, %r131;
	mul.wide.s32 	%rd97, %r134, 4;
	add.s64 	%rd98, %rd96, %rd97;
	st.global.f32 	[%rd98], %f352;
	st.global.f32 	[%rd98+4], %f351;
	st.global.f32 	[%rd98+8], %f350;
	st.global.f32 	[%rd98+12], %f349;
	st.global.f32 	[%rd98+16], %f348;
	st.global.f32 	[%rd98+20], %f347;
	st.global.f32 	[%rd98+24], %f346;
	st.global.f32 	[%rd98+28], %f345;
	mul.wide.s32 	%rd99, %r56, 4;
	add.s64 	%rd100, %rd98, %rd99;
	st.global.f32 	[%rd100], %f344;
	st.global.f32 	[%rd100+4], %f343;
	st.global.f32 	[%rd100+8], %f342;
	st.global.f32 	[%rd100+12], %f341;
	st.global.f32 	[%rd100+16], %f340;
	st.global.f32 	[%rd100+20], %f339;
	st.global.f32 	[%rd100+24], %f338;
	st.global.f32 	[%rd100+28], %f337;
	add.s64 	%rd101, %rd100, %rd99;
	st.global.f32 	[%rd101], %f336;
	st.global.f32 	[%rd101+4], %f335;
	st.global.f32 	[%rd101+8], %f334;
	st.global.f32 	[%rd101+12], %f333;
	st.global.f32 	[%rd101+16], %f332;
	st.global.f32 	[%rd101+20], %f331;
	st.global.f32 	[%rd101+24], %f330;
	st.global.f32 	[%rd101+28], %f329;
	add.s64 	%rd102, %rd101, %rd99;
	st.global.f32 	[%rd102], %f328;
	st.global.f32 	[%rd102+4], %f327;
	st.global.f32 	[%rd102+8], %f326;
	st.global.f32 	[%rd102+12], %f325;
	st.global.f32 	[%rd102+16], %f324;
	st.global.f32 	[%rd102+20], %f323;
	st.global.f32 	[%rd102+24], %f322;
	st.global.f32 	[%rd102+28], %f321;
	add.s64 	%rd103, %rd102, %rd99;
	st.global.f32 	[%rd103], %f320;
	st.global.f32 	[%rd103+4], %f319;
	st.global.f32 	[%rd103+8], %f318;
	st.global.f32 	[%rd103+12], %f317;
	st.global.f32 	[%rd103+16], %f316;
	st.global.f32 	[%rd103+20], %f315;
	st.global.f32 	[%rd103+24], %f314;
	st.global.f32 	[%rd103+28], %f313;
	add.s64 	%rd104, %rd103, %rd99;
	st.global.f32 	[%rd104], %f312;
	st.global.f32 	[%rd104+4], %f311;
	st.global.f32 	[%rd104+8], %f310;
	st.global.f32 	[%rd104+12], %f309;
	st.global.f32 	[%rd104+16], %f308;
	st.global.f32 	[%rd104+20], %f307;
	st.global.f32 	[%rd104+24], %f306;
	st.global.f32 	[%rd104+28], %f305;
	add.s64 	%rd105, %rd104, %rd99;
	st.global.f32 	[%rd105], %f304;
	st.global.f32 	[%rd105+4], %f303;
	st.global.f32 	[%rd105+8], %f302;
	st.global.f32 	[%rd105+12], %f301;
	st.global.f32 	[%rd105+16], %f300;
	st.global.f32 	[%rd105+20], %f299;
	st.global.f32 	[%rd105+24], %f298;
	st.global.f32 	[%rd105+28], %f297;
	add.s64 	%rd106, %rd105, %rd99;
	st.global.f32 	[%rd106], %f296;
	st.global.f32 	[%rd106+4], %f295;
	st.global.f32 	[%rd106+8], %f294;
	st.global.f32 	[%rd106+12], %f293;
	st.global.f32 	[%rd106+16], %f292;
	st.global.f32 	[%rd106+20], %f291;
	st.global.f32 	[%rd106+24], %f290;
	st.global.f32 	[%rd106+28], %f289;
	ret;

}


// ===== COMPILED SASS (sm_100) =====

	.target	sm_100

	.elftype	@"ET_EXEC"


//--------------------- .note.nv.tkinfo           --------------------------
	.section	.note.nv.tkinfo,"",@"SHT_NOTE"
	.sectionflags	@"SHF_NOTE_NV_TKINFO"
	.tkinfo
        /*0018*/ 	.word	0x00000002
        /*0030*/ 	.string	""
        /*0030*/ 	.string	"ptxas"
        /*0030*/ 	.string	"Cuda compilation tools, release 13.0, V13.0.88"
        /*0030*/ 	.string	"Build cuda_13.0.r13.0/compiler.36424714_0"
        /*0030*/ 	.string	"-arch sm_100 -m 64 "



//--------------------- .note.nv.cuinfo           --------------------------
	.section	.note.nv.cuinfo,"",@"SHT_NOTE"
	.sectionflags	@"SHF_NOTE_NV_CUINFO"
        /*0018*/ 	.short	0x0002
        /*001a*/ 	.short	0x0064
        /*001c*/ 	.short	0x0082
	.zero		2


//--------------------- .nv.info                  --------------------------
	.section	.nv.info,"",@"SHT_CUDA_INFO"
	.align	4


	//----- nvinfo : EIATTR_REGCOUNT
	.align		4
        /*0000*/ 	.byte	0x04, 0x2f
        /*0002*/ 	.short	(.L_1 - .L_0)
	.align		4
.L_0:
        /*0004*/ 	.word	index@(_Z18_cuda_compute_fun0PfS_S_i)
        /*0008*/ 	.word	0x00000018


	//----- nvinfo : EIATTR_FRAME_SIZE
	.align		4
.L_1:
        /*000c*/ 	.byte	0x04, 0x11
        /*000e*/ 	.short	(.L_3 - .L_2)
	.align		4
.L_2:
        /*0010*/ 	.word	index@(_Z18_cuda_compute_fun0PfS_S_i)
        /*0014*/ 	.word	0x00000000


	//----- nvinfo : EIATTR_REGCOUNT
	.align		4
.L_3:
        /*0018*/ 	.byte	0x04, 0x2f
        /*001a*/ 	.short	(.L_5 - .L_4)
	.align		4
.L_4:
        /*001c*/ 	.word	index@(_Z18_cuda_compute_fun1PfS_S_i)
        /*0020*/ 	.word	0x0000001e


	//----- nvinfo : EIATTR_FRAME_SIZE
	.align		4
.L_5:
        /*0024*/ 	.byte	0x04, 0x11
        /*0026*/ 	.short	(.L_7 - .L_6)
	.align		4
.L_6:
        /*0028*/ 	.word	index@(_Z18_cuda_compute_fun1PfS_S_i)
        /*002c*/ 	.word	0x00000000


	//----- nvinfo : EIATTR_REGCOUNT
	.align		4
.L_7:
        /*0030*/ 	.byte	0x04, 0x2f
        /*0032*/ 	.short	(.L_9 - .L_8)
	.align		4
.L_8:
        /*0034*/ 	.word	index@(_Z18_cuda_compute_fun3ILi64ELi64EEvPfS0_S0_i)
        /*0038*/ 	.word	0x00000080


	//----- nvinfo : EIATTR_FRAME_SIZE
	.align		4
.L_9:
        /*003c*/ 	.byte	0x04, 0x11
        /*003e*/ 	.short	(.L_11 - .L_10)
	.align		4
.L_10:
        /*0040*/ 	.word	index@($__internal_0_$__cuda_sm20_div_u16)
        /*0044*/ 	.word	0x00000000


	//----- nvinfo : EIATTR_FRAME_SIZE
	.align		4
.L_11:
        /*0048*/ 	.byte	0x04, 0x11
        /*004a*/ 	.short	(.L_13 - .L_12)
	.align		4
.L_12:
        /*004c*/ 	.word	index@(_Z18_cuda_compute_fun3ILi64ELi64EEvPfS0_S0_i)
        /*0050*/ 	.word	0x00000000


	//----- nvinfo : EIATTR_MIN_STACK_SIZE
	.align		4
.L_13:
        /*0054*/ 	.byte	0x04, 0x12
        /*0056*/ 	.short	(.L_15 - .L_14)
	.align		4
.L_14:
        /*0058*/ 	.word	index@(_Z18_cuda_compute_fun3ILi64ELi64EEvPfS0_S0_i)
        /*005c*/ 	.word	0x00000000


	//----- nvinfo : EIATTR_MIN_STACK_SIZE
	.align		4
.L_15:
        /*0060*/ 	.byte	0x04, 0x12
        /*0062*/ 	.short	(.L_17 - .L_16)
	.align		4
.L_16:
        /*0064*/ 	.word	index@(_Z18_cuda_compute_fun1PfS_S_i)
        /*0068*/ 	.word	0x00000000


	//----- nvinfo : EIATTR_MIN_STACK_SIZE
	.align		4
.L_17:
        /*006c*/ 	.byte	0x04, 0x12
        /*006e*/ 	.short	(.L_19 - .L_18)
	.align		4
.L_18:
        /*0070*/ 	.word	index@(_Z18_cuda_compute_fun0PfS_S_i)
        /*0074*/ 	.word	0x00000000
.L_19:


//--------------------- .nv.compat                --------------------------
	.section	.nv.compat,"",@"SHT_CUDA_COMPAT_INFO"
	.align	4
        /*0000*/ 	.byte	0x02, 0x09, 0x00, 0x00, 0x02, 0x02, 0x01, 0x00, 0x02, 0x05, 0x05, 0x00, 0x03, 0x07, 0x01, 0x01
        /*0010*/ 	.byte	0x02, 0x03, 0x00, 0x00, 0x02, 0x06, 0x01, 0x00, 0x04, 0x0b, 0x08, 0x00, 0x01, 0x00, 0x00, 0x00
        /*0020*/ 	.byte	0x00, 0x00, 0x00, 0x00


//--------------------- .nv.info._Z18_cuda_compute_fun3ILi64ELi64EEvPfS0_S0_i --------------------------
	.section	.nv.info._Z18_cuda_compute_fun3ILi64ELi64EEvPfS0_S0_i,"",@"SHT_CUDA_INFO"
	.sectionflags	@""
	.align	4


	//----- nvinfo : EIATTR_CUDA_API_VERSION
	.align		4
        /*0000*/ 	.byte	0x04, 0x37
        /*0002*/ 	.short	(.L_21 - .L_20)
.L_20:
        /*0004*/ 	.word	0x00000082


	//----- nvinfo : EIATTR_KPARAM_INFO
	.align		4
.L_21:
        /*0008*/ 	.byte	0x04, 0x17
        /*000a*/ 	.short	(.L_23 - .L_22)
.L_22:
        /*000c*/ 	.word	0x00000000
        /*0010*/ 	.short	0x0003
        /*0012*/ 	.short	0x0018
        /*0014*/ 	.byte	0x00, 0xf0, 0x11, 0x00


	//----- nvinfo : EIATTR_KPARAM_INFO
	.align		4
.L_23:
        /*0018*/ 	.byte	0x04, 0x17
        /*001a*/ 	.short	(.L_25 - .L_24)
.L_24:
        /*001c*/ 	.word	0x00000000
        /*0020*/ 	.short	0x0002
        /*0022*/ 	.short	0x0010
        /*0024*/ 	.byte	0x00, 0xf5, 0x21, 0x00


	//----- nvinfo : EIATTR_KPARAM_INFO
	.align		4
.L_25:
        /*0028*/ 	.byte	0x04, 0x17
        /*002a*/ 	.short	(.L_27 - .L_26)
.L_26:
        /*002c*/ 	.word	0x00000000
        /*0030*/ 	.short	0x0001
        /*0032*/ 	.short	0x0008
        /*0034*/ 	.byte	0x00, 0xf5, 0x21, 0x00


	//----- nvinfo : EIATTR_KPARAM_INFO
	.align		4
.L_27:
        /*0038*/ 	.byte	0x04, 0x17
        /*003a*/ 	.short	(.L_29 - .L_28)
.L_28:
        /*003c*/ 	.word	0x00000000
        /*0040*/ 	.short	0x0000
        /*0042*/ 	.short	0x0000
        /*0044*/ 	.byte	0x00, 0xf5, 0x21, 0x00


	//----- nvinfo : EIATTR_SPARSE_MMA_MASK
	.align		4
.L_29:
        /*0048*/ 	.byte	0x03, 0x50
        /*004a*/ 	.short	0x0000


	//----- nvinfo : EIATTR_MAXREG_COUNT
	.align		4
        /*004c*/ 	.byte	0x03, 0x1b
        /*004e*/ 	.short	0x00ff


	//----- nvinfo : EIATTR_NUM_BARRIERS
	.align		4
        /*0050*/ 	.byte	0x02, 0x4c
        /*0052*/ 	.byte	0x01
	.zero		1


	//----- nvinfo : EIATTR_MERCURY_ISA_VERSION
	.align		4
        /*0054*/ 	.byte	0x03, 0x5f
        /*0056*/ 	.short	0x0101


	//----- nvinfo : EIATTR_VRC_CTA_INIT_COUNT
	.align		4
        /*0058*/ 	.byte	0x02, 0x4a
	.zero		1
	.zero		1


	//----- nvinfo : EIATTR_EXIT_INSTR_OFFSETS
	.align		4
        /*005c*/ 	.byte	0x04, 0x1c
        /*005e*/ 	.short	(.L_31 - .L_30)


	//   ....[0]....
.L_30:
        /*0060*/ 	.word	0x00001b30


	//----- nvinfo : EIATTR_CRS_STACK_SIZE
	.align		4
.L_31:
        /*0064*/ 	.byte	0x04, 0x1e
        /*0066*/ 	.short	(.L_33 - .L_32)
.L_32:
        /*0068*/ 	.word	0x00000000


	//----- nvinfo : EIATTR_CBANK_PARAM_SIZE
	.align		4
.L_33:
        /*006c*/ 	.byte	0x03, 0x19
        /*006e*/ 	.short	0x001c


	//----- nvinfo : EIATTR_PARAM_CBANK
	.align		4
        /*0070*/ 	.byte	0x04, 0x0a
        /*0072*/ 	.short	(.L_35 - .L_34)
	.align		4
.L_34:
        /*0074*/ 	.word	index@(.nv.constant0._Z18_cuda_compute_fun3ILi64ELi64EEvPfS0_S0_i)
        /*0078*/ 	.short	0x0380
        /*007a*/ 	.short	0x001c


	//----- nvinfo : EIATTR_SW_WAR
	.align		4
.L_35:
        /*007c*/ 	.byte	0x04, 0x36
        /*007e*/ 	.short	(.L_37 - .L_36)
.L_36:
        /*0080*/ 	.word	0x00000008
.L_37:


//--------------------- .nv.info._Z18_cuda_compute_fun1PfS_S_i --------------------------
	.section	.nv.info._Z18_cuda_compute_fun1PfS_S_i,"",@"SHT_CUDA_INFO"
	.sectionflags	@""
	.align	4


	//----- nvinfo : EIATTR_CUDA_API_VERSION
	.align		4
        /*0000*/ 	.byte	0x04, 0x37
        /*0002*/ 	.short	(.L_39 - .L_38)
.L_38:
        /*0004*/ 	.word	0x00000082


	//----- nvinfo : EIATTR_KPARAM_INFO
	.align		4
.L_39:
        /*0008*/ 	.byte	0x04, 0x17
        /*000a*/ 	.short	(.L_41 - .L_40)
.L_40:
        /*000c*/ 	.word	0x00000000
        /*0010*/ 	.short	0x0003
        /*0012*/ 	.short	0x0018
        /*0014*/ 	.byte	0x00, 0xf0, 0x11, 0x00


	//----- nvinfo : EIATTR_KPARAM_INFO
	.align		4
.L_41:
        /*0018*/ 	.byte	0x04, 0x17
        /*001a*/ 	.short	(.L_43 - .L_42)
.L_42:
        /*001c*/ 	.word	0x00000000
        /*0020*/ 	.short	0x0002
        /*0022*/ 	.short	0x0010
        /*0024*/ 	.byte	0x00, 0xf5, 0x21, 0x00


	//----- nvinfo : EIATTR_KPARAM_INFO
	.align		4
.L_43:
        /*0028*/ 	.byte	0x04, 0x17
        /*002a*/ 	.short	(.L_45 - .L_44)
.L_44:
        /*002c*/ 	.word	0x00000000
        /*0030*/ 	.short	0x0001
        /*0032*/ 	.short	0x0008
        /*0034*/ 	.byte	0x00, 0xf5, 0x21, 0x00


	//----- nvinfo : EIATTR_KPARAM_INFO
	.align		4
.L_45:
        /*0038*/ 	.byte	0x04, 0x17
        /*003a*/ 	.short	(.L_47 - .L_46)
.L_46:
        /*003c*/ 	.word	0x00000000
        /*0040*/ 	.short	0x0000
        /*0042*/ 	.short	0x0000
        /*0044*/ 	.byte	0x00, 0xf5, 0x21, 0x00


	//----- nvinfo : EIATTR_SPARSE_MMA_MASK
	.align		4
.L_47:
        /*0048*/ 	.byte	0x03, 0x50
        /*004a*/ 	.short	0x0000


	//----- nvinfo : EIATTR_MAXREG_COUNT
	.align		4
        /*004c*/ 	.byte	0x03, 0x1b
        /*004e*/ 	.short	0x00ff


	//----- nvinfo : EIATTR_MERCURY_ISA_VERSION
	.align		4
        /*0050*/ 	.byte	0x03, 0x5f
        /*0052*/ 	.short	0x0101


	//----- nvinfo : EIATTR_VRC_CTA_INIT_COUNT
	.align		4
        /*0054*/ 	.byte	0x02, 0x4a
	.zero		1
	.zero		1


	//----- nvinfo : EIATTR_EXIT_INSTR_OFFSETS
	.align		4
        /*0058*/ 	.byte	0x04, 0x1c
        /*005a*/ 	.short	(.L_49 - .L_48)


	//   ....[0]....
.L_48:
        /*005c*/ 	.word	0x000000c0


	//   ....[1]....
        /*0060*/ 	.word	0x00000a90


	//----- nvinfo : EIATTR_CBANK_PARAM_SIZE
	.align		4
.L_49:
        /*0064*/ 	.byte	0x03, 0x19
        /*0066*/ 	.short	0x001c


	//----- nvinfo : EIATTR_PARAM_CBANK
	.align		4
        /*0068*/ 	.byte	0x04, 0x0a
        /*006a*/ 	.short	(.L_51 - .L_50)
	.align		4
.L_50:
        /*006c*/ 	.word	index@(.nv.constant0._Z18_cuda_compute_fun1PfS_S_i)
        /*0070*/ 	.short	0x0380
        /*0072*/ 	.short	0x001c


	//----- nvinfo : EIATTR_SW_WAR
	.align		4
.L_51:
        /*0074*/ 	.byte	0x04, 0x36
        /*0076*/ 	.short	(.L_53 - .L_52)
.L_52:
        /*0078*/ 	.word	0x00000008
.L_53:


//--------------------- .nv.info._Z18_cuda_compute_fun0PfS_S_i --------------------------
	.section	.nv.info._Z18_cuda_compute_fun0PfS_S_i,"",@"SHT_CUDA_INFO"
	.sectionflags	@""
	.align	4


	//----- nvinfo : EIATTR_CUDA_API_VERSION
	.align		4
        /*0000*/ 	.byte	0x04, 0x37
        /*0002*/ 	.short	(.L_55 - .L_54)
.L_54:
        /*0004*/ 	.word	0x00000082


	//----- nvinfo : EIATTR_KPARAM_INFO
	.align		4
.L_55:
        /*0008*/ 	.byte	0x04, 0x17
        /*000a*/ 	.short	(.L_57 - .L_56)
.L_56:
        /*000c*/ 	.word	0x00000000
        /*0010*/ 	.short	0x0003
        /*0012*/ 	.short	0x0018
        /*0014*/ 	.byte	0x00, 0xf0, 0x11, 0x00


	//----- nvinfo : EIATTR_KPARAM_INFO
	.align		4
.L_57:
        /*0018*/ 	.byte	0x04, 0x17
        /*001a*/ 	.short	(.L_59 - .L_58)
.L_58:
        /*001c*/ 	.word	0x00000000
        /*0020*/ 	.short	0x0002
        /*0022*/ 	.short	0x0010
        /*0024*/ 	.byte	0x00, 0xf5, 0x21, 0x00


	//----- nvinfo : EIATTR_KPARAM_INFO
	.align		4
.L_59:
        /*0028*/ 	.byte	0x04, 0x17
        /*002a*/ 	.short	(.L_61 - .L_60)
.L_60:
        /*002c*/ 	.word	0x00000000
        /*0030*/ 	.short	0x0001
        /*0032*/ 	.short	0x0008
        /*0034*/ 	.byte	0x00, 0xf5, 0x21, 0x00


	//----- nvinfo : EIATTR_KPARAM_INFO
	.align		4
.L_61:
        /*0038*/ 	.byte	0x04, 0x17
        /*003a*/ 	.short	(.L_63 - .L_62)
.L_62:
        /*003c*/ 	.word	0x00000000
        /*0040*/ 	.short	0x0000
        /*0042*/ 	.short	0x0000
        /*0044*/ 	.byte	0x00, 0xf5, 0x21, 0x00


	//----- nvinfo : EIATTR_SPARSE_MMA_MASK
	.align		4
.L_63:
        /*0048*/ 	.byte	0x03, 0x50
        /*004a*/ 	.short	0x0000


	//----- nvinfo : EIATTR_MAXREG_COUNT
	.align		4
        /*004c*/ 	.byte	0x03, 0x1b
        /*004e*/ 	.short	0x00ff


	//----- nvinfo : EIATTR_MERCURY_ISA_VERSION
	.align		4
        /*0050*/ 	.byte	0x03, 0x5f
        /*0052*/ 	.short	0x0101


	//----- nvinfo : EIATTR_VRC_CTA_INIT_COUNT
	.align		4
        /*0054*/ 	.byte	0x02, 0x4a
	.zero		1
	.zero		1


	//----- nvinfo : EIATTR_EXIT_INSTR_OFFSETS
	.align		4
        /*0058*/ 	.byte	0x04, 0x1c
        /*005a*/ 	.short	(.L_65 - .L_64)


	//   ....[0]....
.L_64:
        /*005c*/ 	.word	0x000000e0


	//   ....[1]....
        /*0060*/ 	.word	0x00000650


	//   ....[2]....
        /*0064*/ 	.word	0x000008c0


	//   ....[3]....
        /*0068*/ 	.word	0x00000a80


	//   ....[4]....
        /*006c*/ 	.word	0x00000b30


	//----- nvinfo : EIATTR_CBANK_PARAM_SIZE
	.align		4
.L_65:
        /*0070*/ 	.byte	0x03, 0x19
        /*0072*/ 	.short	0x001c


	//----- nvinfo : EIATTR_PARAM_CBANK
	.align		4
        /*0074*/ 	.byte	0x04, 0x0a
        /*0076*/ 	.short	(.L_67 - .L_66)
	.align		4
.L_66:
        /*0078*/ 	.word	index@(.nv.constant0._Z18_cuda_compute_fun0PfS_S_i)
        /*007c*/ 	.short	0x0380
        /*007e*/ 	.short	0x001c


	//----- nvinfo : EIATTR_SW_WAR
	.align		4
.L_67:
        /*0080*/ 	.byte	0x04, 0x36
        /*0082*/ 	.short	(.L_69 - .L_68)
.L_68:
        /*0084*/ 	.word	0x00000008
.L_69:


//--------------------- .nv.callgraph             --------------------------
	.section	.nv.callgraph,"",@"SHT_CUDA_CALLGRAPH"
	.align	4
	.sectionentsize	8
	.align		4
        /*0000*/ 	.word	0x00000000
	.align		4
        /*0004*/ 	.word	0xffffffff
	.align		4
        /*0008*/ 	.word	0x00000000
	.align		4
        /*000c*/ 	.word	0xfffffffe
	.align		4
        /*0010*/ 	.word	0x00000000
	.align		4
        /*0014*/ 	.word	0xfffffffd
	.align		4
        /*0018*/ 	.word	0x00000000
	.align		4
        /*001c*/ 	.word	0xfffffffc


//--------------------- .text._Z18_cuda_compute_fun3ILi64ELi64EEvPfS0_S0_i --------------------------
	.section	.text._Z18_cuda_compute_fun3ILi64ELi64EEvPfS0_S0_i,"ax",@progbits
	.align	128
        .global         _Z18_cuda_compute_fun3ILi64ELi64EEvPfS0_S0_i
        .type           _Z18_cuda_compute_fun3ILi64ELi64EEvPfS0_S0_i,@function
        .size           _Z18_cuda_compute_fun3ILi64ELi64EEvPfS0_S0_i,(.L_x_18 - _Z18_cuda_compute_fun3ILi64ELi64EEvPfS0_S0_i)
        .other          _Z18_cuda_compute_fun3ILi64ELi64EEvPfS0_S0_i,@"STO_CUDA_ENTRY STV_DEFAULT"
_Z18_cuda_compute_fun3ILi64ELi64EEvPfS0_S0_i:
.text._Z18_cuda_compute_fun3ILi64ELi64EEvPfS0_S0_i:
[----:B------:R-:W-:Y:S01]  /*0000*/  LDC R1, c[0x0][0x37c] ;  /* 0x0000df00ff017b82 */ /* 0x000fe20000000800 */
[----:B------:R-:W0:Y:S07]  /*0010*/  LDCU UR7, c[0x0][0x398] ;  /* 0x00007300ff0777ac */ /* 0x000e2e0008000800 */
[----:B------:R-:W-:Y:S01]  /*0020*/  S2UR UR6, SR_CTAID.X ;  /* 0x00000000000679c3 */ /* 0x000fe20000002500 */
[----:B------:R-:W1:Y:S01]  /*0030*/  S2R R66, SR_TID.X ;  /* 0x0000000000427919 */ /* 0x000e620000002100 */
[----:B------:R-:W-:Y:S01]  /*0040*/  HFMA2 R75, -RZ, RZ, 0, 0 ;  /* 0x00000000ff4b7431 */ /* 0x000fe200000001ff */
[----:B------:R-:W2:Y:S01]  /*0050*/  LDCU.64 UR12, c[0x0][0x358] ;  /* 0x00006b00ff0c77ac */ /* 0x000ea20008000a00 */
[----:B------:R-:W-:Y:S01]  /*0060*/  IMAD.MOV.U32 R2, RZ, RZ, RZ ;  /* 0x000000ffff027224 */ /* 0x000fe200078e00ff */
[----:B------:R-:W3:Y:S01]  /*0070*/  S2R R3, SR_TID.Y ;  /* 0x0000000000037919 */ /* 0x000ee20000002200 */
[----:B------:R-:W-:-:S02]  /*0080*/  CS2R R4, SRZ ;  /* 0x0000000000047805 */ /* 0x000fc4000001ff00 */
[----:B------:R-:W-:Y:S01]  /*0090*/  CS2R R6, SRZ ;  /* 0x0000000000067805 */ /* 0x000fe2000001ff00 */
[----:B------:R-:W4:Y:S01]  /*00a0*/  S2UR UR4, SR_CTAID.Y ;  /* 0x00000000000479c3 */ /* 0x000f220000002600 */
[----:B------:R-:W-:Y:S02]  /*00b0*/  CS2R R8, SRZ ;  /* 0x0000000000087805 */ /* 0x000fe4000001ff00 */
[----:B------:R-:W-:Y:S02]  /*00c0*/  CS2R R10, SRZ ;  /* 0x00000000000a7805 */ /* 0x000fe4000001ff00 */
[----:B------:R-:W-:Y:S02]  /*00d0*/  CS2R R12, SRZ ;  /* 0x00000000000c7805 */ /* 0x000fe4000001ff00 */
[----:B------:R-:W-:Y:S02]  /*00e0*/  CS2R R14, SRZ ;  /* 0x00000000000e7805 */ /* 0x000fe4000001ff00 */
[----:B------:R-:W-:-:S02]  /*00f0*/  CS2R R16, SRZ ;  /* 0x0000000000107805 */ /* 0x000fc4000001ff00 */
[----:B------:R-:W-:Y:S02]  /*0100*/  CS2R R18, SRZ ;  /* 0x0000000000127805 */ /* 0x000fe4000001ff00 */
[----:B------:R-:W-:Y:S01]  /*0110*/  CS2R R20, SRZ ;  /* 0x0000000000147805 */ /* 0x000fe2000001ff00 */
[----:B------:R-:W5:Y:S01]  /*0120*/  LDC R0, c[0x0][0x360] ;  /* 0x0000d800ff007b82 */ /* 0x000f620000000800 */
[----:B------:R-:W4:Y:S01]  /*0130*/  LDCU UR5, c[0x0][0x364] ;  /* 0x00006c80ff0577ac */ /* 0x000f220008000800 */
[----:B0-----:R-:W-:Y:S01]  /*0140*/  IMAD.U32 R74, RZ, RZ, UR7 ;  /* 0x00000007ff4a7e24 */ /* 0x001fe2000f8e00ff */
[----:B------:R-:W-:Y:S02]  /*0150*/  CS2R R22, SRZ ;  /* 0x0000000000167805 */ /* 0x000fe4000001ff00 */
[----:B------:R-:W-:Y:S02]  /*0160*/  CS2R R24, SRZ ;  /* 0x0000000000187805 */ /* 0x000fe4000001ff00 */
[----:B------:R-:W-:-:S02]  /*0170*/  CS2R R26, SRZ ;  /* 0x00000000001a7805 */ /* 0x000fc4000001ff00 */
[----:B------:R-:W-:Y:S02]  /*0180*/  CS2R R28, SRZ ;  /* 0x00000000001c7805 */ /* 0x000fe4000001ff00 */
[----:B------:R-:W-:Y:S02]  /*0190*/  ISETP.GE.AND P0, PT, R74, 0x8, PT ;  /* 0x000000084a00780c */ /* 0x000fe40003f06270 */
[----:B------:R-:W-:Y:S02]  /*01a0*/  CS2R R30, SRZ ;  /* 0x00000000001e7805 */ /* 0x000fe4000001ff00 */
[----:B------:R-:W-:Y:S02]  /*01b0*/  CS2R R40, SRZ ;  /* 0x0000000000287805 */ /* 0x000fe4000001ff00 */
[----:B------:R-:W-:Y:S02]  /*01c0*/  CS2R R42, SRZ ;  /* 0x00000000002a7805 */ /* 0x000fe4000001ff00 */
[----:B------:R-:W-:-:S02]  /*01d0*/  CS2R R44, SRZ ;  /* 0x00000000002c7805 */ /* 0x000fc4000001ff00 */
[----:B------:R-:W-:Y:S02]  /*01e0*/  CS2R R46, SRZ ;  /* 0x00000000002e7805 */ /* 0x000fe4000001ff00 */
[----:B------:R-:W-:Y:S02]  /*01f0*/  CS2R R48, SRZ ;  /* 0x0000000000307805 */ /* 0x000fe4000001ff00 */
[----:B------:R-:W-:Y:S02]  /*0200*/  CS2R R50, SRZ ;  /* 0x0000000000327805 */ /* 0x000fe4000001ff00 */
[----:B------:R-:W-:Y:S02]  /*0210*/  CS2R R52, SRZ ;  /* 0x0000000000347805 */ /* 0x000fe4000001ff00 */
[----:B------:R-:W-:Y:S02]  /*0220*/  CS2R R54, SRZ ;  /* 0x0000000000367805 */ /* 0x000fe4000001ff00 */
[----:B------:R-:W-:-:S02]  /*0230*/  CS2R R56, SRZ ;  /* 0x0000000000387805 */ /* 0x000fc4000001ff00 */
[----:B------:R-:W-:Y:S01]  /*0240*/  CS2R R58, SRZ ;  /* 0x00000000003a7805 */ /* 0x000fe2000001ff00 */
[----:B----4-:R-:W-:Y:S01]  /*0250*/  UIMAD UR5, UR5, UR4, URZ ;  /* 0x00000004050572a4 */ /* 0x010fe2000f8e02ff */
[----:B------:R-:W-:Y:S02]  /*0260*/  CS2R R60, SRZ ;  /* 0x00000000003c7805 */ /* 0x000fe4000001ff00 */
[----:B------:R-:W-:Y:S02]  /*0270*/  CS2R R62, SRZ ;  /* 0x00000000003e7805 */ /* 0x000fe4000001ff00 */
[----:B------:R-:W-:Y:S02]  /*0280*/  CS2R R64, SRZ ;  /* 0x0000000000407805 */ /* 0x000fe4000001ff00 */
[----:B------:R-:W-:Y:S01]  /*0290*/  CS2R R72, SRZ ;  /* 0x0000000000487805 */ /* 0x000fe2000001ff00 */
[----:B-----5:R-:W-:Y:S01]  /*02a0*/  IMAD R83, R0, UR6, RZ ;  /* 0x0000000600537c24 */ /* 0x020fe2000f8e02ff */
[----:B------:R-:W-:-:S02]  /*02b0*/  CS2R R76, SRZ ;  /* 0x00000000004c7805 */ /* 0x000fc4000001ff00 */
[----:B------:R-:W-:Y:S02]  /*02c0*/  CS2R R78, SRZ ;  /* 0x00000000004e7805 */ /* 0x000fe4000001ff00 */
[----:B------:R-:W-:Y:S01]  /*02d0*/  CS2R R80, SRZ ;  /* 0x0000000000507805 */ /* 0x000fe2000001ff00 */
[----:B-123--:R-:W-:Y:S06]  /*02e0*/  @!P0 BRA `(.L_x_0) ;  /* 0x0000001000dc8947 */ /* 0x00efec0003800000 */
[----:B------:R-:W-:Y:S01]  /*02f0*/  IMAD R35, R74, UR5, RZ ;  /* 0x000000054a237c24 */ /* 0x000fe2000f8e02ff */
[----:B------:R-:W-:Y:S02]  /*0300*/  LOP3.LUT R2, R0, 0xffff, RZ, 0xc0, !PT ;  /* 0x0000ffff00027812 */ /* 0x000fe400078ec0ff */
[----:B------:R-:W-:-:S07]  /*0310*/  MOV R37, 0x330 ;  /* 0x0000033000257802 */ /* 0x000fce0000000f00 */
[----:B------:R-:W-:Y:S05]  /*0320*/  CALL.REL.NOINC `($__internal_0_$__cuda_sm20_div_u16) ;  /* 0x0000001800047944 */ /* 0x000fea0003c00000 */
[----:B------:R-:W0:Y:S01]  /*0330*/  LDCU UR7, c[0x0][0x398] ;  /* 0x00007300ff0777ac */ /* 0x000e220008000800 */
[----:B------:R-:W-:Y:S02]  /*0340*/  IMAD.MOV.U32 R67, RZ, RZ, RZ ;  /* 0x000000ffff437224 */ /* 0x000fe400078e00ff */
[----:B------:R-:W-:Y:S02]  /*0350*/  VIADD R32, R2, 0x1 ;  /* 0x0000000102207836 */ /* 0x000fe40000000000 */
[----:B------:R-:W-:-:S03]  /*0360*/  IMAD.WIDE.U32 R84, R0, 0x2, R66 ;  /* 0x0000000200547825 */ /* 0x000fc600078e0042 */
[----:B------:R-:W-:Y:S01]  /*0370*/  LOP3.LUT R32, R32, 0xffff, RZ, 0xc0, !PT ;  /* 0x0000ffff20207812 */ /* 0x000fe200078ec0ff */
[C-C-:B------:R-:W-:Y:S01]  /*0380*/  IMAD.IADD R86, R0.reuse, 0x1, R3.reuse ;  /* 0x0000000100567824 */ /* 0x140fe200078e0203 */
[----:B------:R-:W-:Y:S01]  /*0390*/  LEA R82, P0, R35, R84, 0x3 ;  /* 0x0000005423527211 */ /* 0x000fe200078018ff */
[--C-:B------:R-:W-:Y:S01]  /*03a0*/  IMAD R87, R0, 0x2, R3.reuse ;  /* 0x0000000200577824 */ /* 0x100fe200078e0203 */
[----:B------:R-:W-:Y:S01]  /*03b0*/  LOP3.LUT R92, R32, 0xc, RZ, 0xc0, !PT ;  /* 0x0000000c205c7812 */ /* 0x000fe200078ec0ff */
[----:B------:R-:W-:Y:S01]  /*03c0*/  IMAD R88, R0, 0x3, R3 ;  /* 0x0000000300587824 */ /* 0x000fe200078e0203 */
[----:B------:R-:W-:Y:S01]  /*03d0*/  IADD3.X R84, PT, PT, RZ, R85, RZ, P0, !PT ;  /* 0x00000055ff547210 */ /* 0x000fe200007fe4ff */
[----:B------:R-:W-:Y:S01]  /*03e0*/  IMAD.MOV.U32 R2, RZ, RZ, RZ ;  /* 0x000000ffff027224 */ /* 0x000fe200078e00ff */
[----:B------:R-:W-:Y:S01]  /*03f0*/  MOV R85, RZ ;  /* 0x000000ff00557202 */ /* 0x000fe20000000f00 */
[----:B------:R-:W-:Y:S01]  /*0400*/  IMAD.MOV R92, RZ, RZ, -R92 ;  /* 0x000000ffff5c7224 */ /* 0x000fe200078e0a5c */
[----:B0-----:R-:W-:-:S02]  /*0410*/  USHF.R.S32.HI UR4, URZ, 0x1f, UR7 ;  /* 0x0000001fff047899 */ /* 0x001fc40008011407 */
[----:B------:R-:W-:Y:S01]  /*0420*/  IMAD R86, R86, UR7, RZ ;  /* 0x0000000756567c24 */ /* 0x000fe2000f8e02ff */
[----:B------:R-:W-:Y:S01]  /*0430*/  LOP3.LUT R91, R32, 0x3, RZ, 0xc0, !PT ;  /* 0x00000003205b7812 */ /* 0x000fe200078ec0ff */
[----:B------:R-:W-:Y:S01]  /*0440*/  IMAD R87, R87, UR7, RZ ;  /* 0x0000000757577c24 */ /* 0x000fe2000f8e02ff */
[----:B------:R-:W-:Y:S02]  /*0450*/  ULEA.HI UR4, UR4, UR7, URZ, 0x3 ;  /* 0x0000000704047291 */ /* 0x000fe4000f8f18ff */
[----:B------:R-:W-:Y:S02]  /*0460*/  IMAD R88, R88, UR7, RZ ;  /* 0x0000000758587c24 */ /* 0x000fe4000f8e02ff */
[----:B------:R-:W-:Y:S01]  /*0470*/  IMAD R89, R0, UR7, RZ ;  /* 0x0000000700597c24 */ /* 0x000fe2000f8e02ff */
[----:B------:R-:W-:Y:S01]  /*0480*/  USHF.R.S32.HI UR6, URZ, 0x3, UR4 ;  /* 0x00000003ff067899 */ /* 0x000fe20008011404 */
[----:B------:R-:W-:-:S11]  /*0490*/  IMAD R90, R3, UR7, RZ ;  /* 0x00000007035a7c24 */ /* 0x000fd6000f8e02ff */
.L_x_6:
[----:B------:R-:W0:Y:S01]  /*04a0*/  LDCU UR7, c[0x0][0x398] ;  /* 0x00007300ff0777ac */ /* 0x000e220008000800 */
[----:B------:R-:W-:Y:S01]  /*04b0*/  SHF.L.U32 R33, R85, 0x3, RZ ;  /* 0x0000000355217819 */ /* 0x000fe200000006ff */
[----:B------:R-:W-:Y:S01]  /*04c0*/  IMAD.SHL.U32 R32, R83, 0x8, RZ ;  /* 0x0000000853207824 */ /* 0x000fe200078e00ff */
[----:B0-----:R-:W-:-:S03]  /*04d0*/  UIMAD UR4, UR5, UR7, URZ ;  /* 0x00000007050472a4 */ /* 0x001fc6000f8e02ff */
[----:B------:R-:W-:Y:S01]  /*04e0*/  IMAD R93, R33, UR7, RZ ;  /* 0x00000007215d7c24 */ /* 0x000fe2000f8e02ff */
[----:B------:R-:W-:-:S04]  /*04f0*/  USHF.L.U32 UR4, UR4, 0x3, URZ ;  /* 0x0000000304047899 */ /* 0x000fc800080006ff */
[--C-:B------:R-:W-:Y:S02]  /*0500*/  IADD3 R93, P2, P3, R93, R32, R66.reuse ;  /* 0x000000205d5d7210 */ /* 0x100fe40007b5e042 */
[----:B------:R-:W-:Y:S01]  /*0510*/  IADD3 R94, P0, P1, R33, UR4, R66 ;  /* 0x00000004215e7c10 */ /* 0x000fe2000f91e042 */
[----:B------:R-:W-:Y:S01]  /*0520*/  UMOV UR4, URZ ;  /* 0x000000ff00047c82 */ /* 0x000fe20008000000 */
[----:B------:R-:W-:Y:S02]  /*0530*/  IADD3.X R95, PT, PT, RZ, RZ, RZ, P2, P3 ;  /* 0x000000ffff5f7210 */ /* 0x000fe400017e64ff */
[----:B------:R-:W-:-:S09]  /*0540*/  IADD3.X R96, PT, PT, RZ, RZ, RZ, P0, P1 ;  /* 0x000000ffff607210 */ /* 0x000fd200007e24ff */
.L_x_4:
[----:B0-----:R-:W0:Y:S01]  /*0550*/  LDC R74, c[0x0][0x398] ;  /* 0x0000e600ff4a7b82 */ /* 0x001e220000000800 */
[----:B------:R-:W-:Y:S01]  /*0560*/  ISETP.GT.U32.AND P2, PT, R0, 0x2, PT ;  /* 0x000000020000780c */ /* 0x000fe20003f44070 */
[----:B-1----:R-:W-:Y:S01]  /*0570*/  VIADD R101, R3, UR4 ;  /* 0x0000000403657c36 */ /* 0x002fe20008000000 */
[----:B------:R-:W-:Y:S01]  /*0580*/  IADD3 R98, P3, PT, R93, UR4, RZ ;  /* 0x000000045d627c10 */ /* 0x000fe2000ff7e0ff */
[----:B------:R-:W-:Y:S01]  /*0590*/  HFMA2 R105, -RZ, RZ, 0, 0 ;  /* 0x00000000ff697431 */ /* 0x000fe200000001ff */
[----:B------:R-:W-:-:S03]  /*05a0*/  ISETP.NE.AND P0, PT, R91, RZ, PT ;  /* 0x000000ff5b00720c */ /* 0x000fc60003f05270 */
[----:B------:R-:W-:Y:S02]  /*05b0*/  IMAD.X R97, RZ, RZ, R95, P3 ;  /* 0x000000ffff617224 */ /* 0x000fe400018e065f */
[----:B0-----:R-:W-:-:S05]  /*05c0*/  IMAD R37, R101, R74, RZ ;  /* 0x0000004a65257224 */ /* 0x001fca00078e02ff */
[----:B------:R-:W-:Y:S01]  /*05d0*/  IADD3 R99, P1, PT, R37, R94, RZ ;  /* 0x0000005e25637210 */ /* 0x000fe20007f3e0ff */
[----:B------:R-:W-:-:S12]  /*05e0*/  @P2 BRA `(.L_x_1) ;  /* 0x00000004009c2947 */ /* 0x000fd80003800000 */
[----:B------:R-:W0:Y:S01]  /*05f0*/  S2UR UR9, SR_CgaCtaId ;  /* 0x00000000000979c3 */ /* 0x000e220000008800 */
[----:B------:R-:W-:Y:S01]  /*0600*/  IMAD R32, R74, UR5, RZ ;  /* 0x000000054a207c24 */ /* 0x000fe2000f8e02ff */
[----:B------:R-:W-:Y:S01]  /*0610*/  UMOV UR7, 0x400 ;  /* 0x0000040000077882 */ /* 0x000fe20000000000 */
[----:B------:R-:W-:Y:S01]  /*0620*/  SHF.L.U32 R115, R85, 0x3, RZ ;  /* 0x0000000355737819 */ /* 0x000fe200000006ff */
[----:B------:R-:W-:Y:S01]  /*0630*/  UIADD3 UR8, UPT, UPT, UR7, 0x800, URZ ;  /* 0x0000080007087890 */ /* 0x000fe2000fffe0ff */
[----:B------:R-:W-:Y:S01]  /*0640*/  IMAD.SHL.U32 R109, R32, 0x8, RZ ;  /* 0x00000008206d7824 */ /* 0x000fe200078e00ff */
[----:B------:R-:W-:Y:S01]  /*0650*/  IADD3 R117, PT, PT, R66, UR4, RZ ;  /* 0x0000000442757c10 */ /* 0x000fe2000fffe0ff */
[----:B------:R-:W-:Y:S01]  /*0660*/  IMAD.MOV.U32 R34, RZ, RZ, R66 ;  /* 0x000000ffff227224 */ /* 0x000fe200078e0042 */
[----:B------:R-:W-:Y:S01]  /*0670*/  MOV R102, R92 ;  /* 0x0000005c00667202 */ /* 0x000fe20000000f00 */
[----:B------:R-:W-:Y:S01]  /*0680*/  IMAD.WIDE.U32 R32, R109, 0x4, RZ ;  /* 0x000000046d207825 */ /* 0x000fe200078e00ff */
[----:B------:R-:W-:-:S03]  /*0690*/  MOV R108, R87 ;  /* 0x00000057006c7202 */ /* 0x000fc60000000f00 */
[----:B------:R-:W-:Y:S02]  /*06a0*/  IMAD.MOV.U32 R35, RZ, RZ, RZ ;  /* 0x000000ffff237224 */ /* 0x000fe400078e00ff */
[----:B------:R-:W-:-:S04]  /*06b0*/  IMAD.WIDE.U32 R32, R66, 0x4, R32 ;  /* 0x0000000442207825 */ /* 0x000fc800078e0020 */
[----:B------:R-:W-:-:S04]  /*06c0*/  IMAD.WIDE.U32 R34, R0, 0x3, R34 ;  /* 0x0000000300227825 */ /* 0x000fc800078e0022 */
[C---:B------:R-:W-:Y:S01]  /*06d0*/  IMAD.WIDE.U32 R32, R115.reuse, 0x4, R32 ;  /* 0x0000000473207825 */ /* 0x040fe200078e0020 */
[----:B0-----:R-:W-:Y:S01]  /*06e0*/  ULEA UR8, UR9, UR8, 0x18 ;  /* 0x0000000809087291 */ /* 0x001fe2000f8ec0ff */
[----:B------:R-:W-:Y:S01]  /*06f0*/  IADD3 R121, P3, P6, R115, R34, R109 ;  /* 0x0000002273797210 */ /* 0x000fe20007e7e06d */
[----:B------:R-:W-:Y:S01]  /*0700*/  ULEA UR7, UR9, UR7, 0x18 ;  /* 0x0000000709077291 */ /* 0x000fe2000f8ec0ff */
[----:B------:R-:W-:Y:S01]  /*0710*/  IADD3 R109, P4, P5, R109, R0, R66 ;  /* 0x000000006d6d7210 */ /* 0x000fe20007d9e042 */
[----:B------:R-:W-:Y:S01]  /*0720*/  IMAD.MOV.U32 R105, RZ, RZ, RZ ;  /* 0x000000ffff697224 */ /* 0x000fe200078e00ff */
[----:B------:R-:W-:Y:S01]  /*0730*/  LEA R103, P2, R37, R32, 0x2 ;  /* 0x0000002025677211 */ /* 0x000fe200078410ff */
[----:B------:R-:W-:Y:S01]  /*0740*/  IMAD.MOV.U32 R104, RZ, RZ, R90 ;  /* 0x000000ffff687224 */ /* 0x000fe200078e005a */
[----:B------:R-:W-:Y:S01]  /*0750*/  LEA R32, R3, UR8, 0x8 ;  /* 0x0000000803207c11 */ /* 0x000fe2000f8e40ff */
[----:B------:R-:W-:Y:S01]  /*0760*/  IMAD.MOV.U32 R106, RZ, RZ, R88 ;  /* 0x000000ffff6a7224 */ /* 0x000fe200078e0058 */
[----:B------:R-:W-:Y:S01]  /*0770*/  LEA.HI.X R107, R37, R33, RZ, 0x2, P2 ;  /* 0x00000021256b7211 */ /* 0x000fe200010f14ff */
[----:B------:R-:W-:Y:S01]  /*0780*/  IMAD.MOV.U32 R100, RZ, RZ, R86 ;  /* 0x000000ffff647224 */ /* 0x000fe200078e0056 */
[----:B------:R-:W-:Y:S01]  /*0790*/  IADD3.X R38, PT, PT, RZ, R35, RZ, P3, P6 ;  /* 0x00000023ff267210 */ /* 0x000fe20001fec4ff */
[----:B------:R-:W-:Y:S01]  /*07a0*/  IMAD R117, R117, 0x4, R32 ;  /* 0x0000000475757824 */ /* 0x000fe200078e0220 */
[C---:B------:R-:W-:Y:S01]  /*07b0*/  IADD3 R121, P6, PT, R37.reuse, R121, RZ ;  /* 0x0000007925797210 */ /* 0x040fe20007fde0ff */
[----:B------:R-:W0:Y:S01]  /*07c0*/  LDC.64 R32, c[0x0][0x380] ;  /* 0x0000e000ff207b82 */ /* 0x000e220000000a00 */
[C-C-:B------:R-:W-:Y:S01]  /*07d0*/  IADD3 R109, P2, P3, R37.reuse, R109, R115.reuse ;  /* 0x0000006d256d7210 */ /* 0x140fe20007b5e073 */
[----:B------:R-:W1:Y:S01]  /*07e0*/  LDCU.64 UR8, c[0x0][0x388] ;  /* 0x00007100ff0877ac */ /* 0x000e620008000a00 */
[----:B------:R-:W-:Y:S01]  /*07f0*/  IADD3.X R36, PT, PT, RZ, RZ, RZ, P4, P5 ;  /* 0x000000ffff247210 */ /* 0x000fe200027ea4ff */
[----:B------:R-:W-:Y:S01]  /*0800*/  IMAD.X R38, RZ, RZ, R38, P6 ;  /* 0x000000ffff267224 */ /* 0x000fe200030e0626 */
[----:B------:R-:W-:-:S02]  /*0810*/  IADD3 R115, P4, P5, R37, R82, R115 ;  /* 0x0000005225737210 */ /* 0x000fc40007d9e073 */
[----:B------:R-:W-:Y:S02]  /*0820*/  LEA R34, R66, UR7, 0x2 ;  /* 0x0000000742227c11 */ /* 0x000fe4000f8e10ff */
[----:B------:R-:W-:Y:S02]  /*0830*/  IADD3.X R68, PT, PT, RZ, R84, RZ, P4, P5 ;  /* 0x00000054ff447210 */ /* 0x000fe400027ea4ff */
[----:B------:R-:W-:Y:S01]  /*0840*/  IADD3.X R36, PT, PT, RZ, R36, RZ, P2, P3 ;  /* 0x00000024ff247210 */ /* 0x000fe200017e64ff */
[----:B------:R-:W-:Y:S01]  /*0850*/  IMAD R111, R101, 0x20, R34 ;  /* 0x00000020656f7824 */ /* 0x000fe200078e0222 */
[----:B------:R-:W-:Y:S02]  /*0860*/  SHF.L.U64.HI R113, R115, 0x2, R68 ;  /* 0x0000000273717819 */ /* 0x000fe40000010244 */
[C---:B------:R-:W-:Y:S01]  /*0870*/  SHF.L.U64.HI R119, R121.reuse, 0x2, R38 ;  /* 0x0000000279777819 */ /* 0x040fe20000010226 */
[----:B------:R-:W-:Y:S01]  /*0880*/  IMAD.SHL.U32 R121, R121, 0x4, RZ ;  /* 0x0000000479797824 */ /* 0x000fe200078e00ff */
[----:B------:R-:W-:-:S02]  /*0890*/  SHF.L.U64.HI R123, R109, 0x2, R36 ;  /* 0x000000026d7b7819 */ /* 0x000fc40000010224 */
[----:B------:R-:W-:Y:S02]  /*08a0*/  SHF.L.U32 R115, R115, 0x2, RZ ;  /* 0x0000000273737819 */ /* 0x000fe400000006ff */
[----:B-1----:R-:W-:-:S07]  /*08b0*/  SHF.L.U32 R109, R109, 0x2, RZ ;  /* 0x000000026d6d7819 */ /* 0x002fce00000006ff */
.L_x_2:
[-C--:B--2---:R-:W-:Y:S02]  /*08c0*/  IADD3 R37, P3, PT, R104, R98.reuse, RZ ;  /* 0x0000006268257210 */ /* 0x084fe40007f7e0ff */
[C---:B0-----:R-:W-:Y:S02]  /*08d0*/  IADD3 R34, P2, PT, R32.reuse, R103, RZ ;  /* 0x0000006720227210 */ /* 0x041fe40007f5e0ff */
[----:B------:R-:W-:Y:S01]  /*08e0*/  IADD3 R38, P4, PT, R32, R109, RZ ;  /* 0x0000006d20267210 */ /* 0x000fe20007f9e0ff */
[----:B------:R-:W-:Y:S01]  /*08f0*/  IMAD.X R68, RZ, RZ, R97, P3 ;  /* 0x000000ffff447224 */ /* 0x000fe200018e0661 */
[----:B------:R-:W-:Y:S01]  /*0900*/  LEA R36, P3, R37, UR8, 0x2 ;  /* 0x0000000825247c11 */ /* 0x000fe2000f8610ff */
[----:B------:R-:W-:Y:S01]  /*0910*/  IMAD.X R35, R33, 0x1, R107, P2 ;  /* 0x0000000121237824 */ /* 0x000fe200010e066b */
[----:B------:R-:W-:Y:S02]  /*0920*/  IADD3 R71, P2, PT, R100, R98, RZ ;  /* 0x0000006264477210 */ /* 0x000fe40007f5e0ff */
[----:B------:R-:W-:-:S02]  /*0930*/  LEA.HI.X R37, R37, UR9, R68, 0x2, P3 ;  /* 0x0000000925257c11 */ /* 0x000fc400098f1444 */
[----:B------:R-:W-:Y:S01]  /*0940*/  IADD3 R68, P3, PT, R32, R115, RZ ;  /* 0x0000007320447210 */ /* 0x000fe20007f7e0ff */
[----:B------:R-:W-:Y:S01]  /*0950*/  IMAD.X R118, RZ, RZ, R97, P2 ;  /* 0x000000ffff767224 */ /* 0x000fe200010e0661 */
[----:B------:R-:W-:Y:S01]  /*0960*/  LEA R70, P2, R71, UR8, 0x2 ;  /* 0x0000000847467c11 */ /* 0x000fe2000f8410ff */
[----:B------:R0:W2:Y:S01]  /*0970*/  LDG.E R110, desc[UR12][R34.64] ;  /* 0x0000000c226e7981 */ /* 0x0000a2000c1e1900 */
[C---:B------:R-:W-:Y:S01]  /*0980*/  IADD3.X R39, PT, PT, R33.reuse, R123, RZ, P4, !PT ;  /* 0x0000007b21277210 */ /* 0x040fe200027fe4ff */
[----:B------:R-:W-:Y:S01]  /*0990*/  IMAD.X R69, R33, 0x1, R113, P3 ;  /* 0x0000000121457824 */ /* 0x000fe200018e0671 */
[----:B------:R-:W-:Y:S01]  /*09a0*/  IADD3 R116, P3, PT, R108, R98, RZ ;  /* 0x000000626c747210 */ /* 0x000fe20007f7e0ff */
[----:B------:R-:W3:Y:S01]  /*09b0*/  LDG.E R36, desc[UR12][R36.64] ;  /* 0x0000000c24247981 */ /* 0x000ee2000c1e1900 */
[----:B------:R-:W-:Y:S02]  /*09c0*/  LEA.HI.X R71, R71, UR9, R118, 0x2, P2 ;  /* 0x0000000947477c11 */ /* 0x000fe400090f1476 */
[----:B------:R-:W-:Y:S01]  /*09d0*/  IADD3.X R125, PT, PT, RZ, R97, RZ, P3, !PT ;  /* 0x00000061ff7d7210 */ /* 0x000fe20001ffe4ff */
[----:B------:R1:W4:Y:S01]  /*09e0*/  LDG.E R112, desc[UR12][R38.64] ;  /* 0x0000000c26707981 */ /* 0x000322000c1e1900 */
[----:B0-----:R-:W-:-:S03]  /*09f0*/  LEA R34, P2, R116, UR8, 0x2 ;  /* 0x0000000874227c11 */ /* 0x001fc6000f8410ff */
[----:B------:R0:W5:Y:S01]  /*0a00*/  LDG.E R114, desc[UR12][R68.64] ;  /* 0x0000000c44727981 */ /* 0x000162000c1e1900 */
[----:B------:R-:W-:Y:S02]  /*0a10*/  LEA.HI.X R35, R116, UR9, R125, 0x2, P2 ;  /* 0x0000000974237c11 */ /* 0x000fe400090f147d */
[----:B------:R-:W-:Y:S01]  /*0a20*/  IADD3 R116, P3, PT, R106, R98, RZ ;  /* 0x000000626a747210 */ /* 0x000fe20007f7e0ff */
[----:B------:R0:W5:Y:S01]  /*0a30*/  LDG.E R70, desc[UR12][R70.64] ;  /* 0x0000000c46467981 */ /* 0x000162000c1e1900 */
[----:B-1----:R-:W-:-:S03]  /*0a40*/  IADD3 R38, P2, PT, R32, R121, RZ ;  /* 0x0000007920267210 */ /* 0x002fc60007f5e0ff */
[----:B------:R-:W5:Y:S01]  /*0a50*/  LDG.E R34, desc[UR12][R34.64] ;  /* 0x0000000c22227981 */ /* 0x000f62000c1e1900 */
[----:B0-----:R-:W-:Y:S02]  /*0a60*/  IMAD.X R69, RZ, RZ, R97, P3 ;  /* 0x000000ffff457224 */ /* 0x001fe400018e0661 */
[----:B------:R-:W-:Y:S01]  /*0a70*/  IMAD.X R39, R33, 0x1, R119, P2 ;  /* 0x0000000121277824 */ /* 0x000fe200010e0677 */
[----:B------:R-:W-:-:S04]  /*0a80*/  LEA R68, P2, R116, UR8, 0x2 ;  /* 0x0000000874447c11 */ /* 0x000fc8000f8410ff */
[----:B------:R-:W-:Y:S01]  /*0a90*/  LEA.HI.X R69, R116, UR9, R69, 0x2, P2 ;  /* 0x0000000974457c11 */ /* 0x000fe200090f1445 */
[----:B------:R0:W5:Y:S04]  /*0aa0*/  LDG.E R38, desc[UR12][R38.64] ;  /* 0x0000000c26267981 */ /* 0x000168000c1e1900 */
[----:B------:R-:W5:Y:S01]  /*0ab0*/  LDG.E R68, desc[UR12][R68.64] ;  /* 0x0000000c44447981 */ /* 0x000f62000c1e1900 */
[CC--:B------:R-:W-:Y:S01]  /*0ac0*/  LEA R37, R0.reuse, R111.reuse, 0x2 ;  /* 0x0000006f00257211 */ /* 0x0c0fe200078e10ff */
[C-C-:B------:R-:W-:Y:S01]  /*0ad0*/  IMAD R71, R0.reuse, 0x100, R117.reuse ;  /* 0x0000010000477824 */ /* 0x140fe200078e0275 */
[C---:B------:R-:W-:Y:S01]  /*0ae0*/  LEA R125, R0.reuse, R111, 0x3 ;  /* 0x0000006f007d7211 */ /* 0x040fe200078e18ff */
[C---:B------:R-:W-:Y:S02]  /*0af0*/  IMAD R116, R0.reuse, 0x200, R117 ;  /* 0x0000020000747824 */ /* 0x040fe400078e0275 */
[----:B0-----:R-:W-:-:S02]  /*0b00*/  IMAD R39, R0, 0xc, R111 ;  /* 0x0000000c00277824 */ /* 0x001fc400078e026f */
[----:B------:R-:W-:Y:S01]  /*0b10*/  IMAD R35, R0, 0x300, R117 ;  /* 0x0000030000237824 */ /* 0x000fe200078e0275 */
[----:B------:R-:W-:-:S04]  /*0b20*/  IADD3 R102, PT, PT, R102, 0x4, RZ ;  /* 0x0000000466667810 */ /* 0x000fc80007ffe0ff */
[----:B------:R-:W-:Y:S02]  /*0b30*/  ISETP.NE.AND P2, PT, R102, RZ, PT ;  /* 0x000000ff6600720c */ /* 0x000fe40003f45270 */
[C---:B------:R-:W-:Y:S01]  /*0b40*/  IADD3 R105, PT, PT, R0.reuse, R105, R0 ;  /* 0x0000006900697210 */ /* 0x040fe20007ffe000 */
[C---:B------:R-:W-:Y:S01]  /*0b50*/  IMAD R100, R89.reuse, 0x4, R100 ;  /* 0x0000000459647824 */ /* 0x040fe200078e0264 */
[C---:B------:R-:W-:Y:S01]  /*0b60*/  LEA R108, R89.reuse, R108, 0x2 ;  /* 0x0000006c596c7211 */ /* 0x040fe200078e10ff */
[C---:B------:R-:W-:Y:S01]  /*0b70*/  IMAD R106, R89.reuse, 0x4, R106 ;  /* 0x00000004596a7824 */ /* 0x040fe200078e026a */
[C---:B------:R-:W-:Y:S01]  /*0b80*/  IADD3 R105, PT, PT, R0.reuse, R105, R0 ;  /* 0x0000006900697210 */ /* 0x040fe20007ffe000 */
[C---:B------:R-:W-:Y:S01]  /*0b90*/  IMAD.WIDE.U32 R32, R0.reuse, 0x10, R32 ;  /* 0x0000001000207825 */ /* 0x040fe200078e0020 */
[----:B------:R-:W-:Y:S01]  /*0ba0*/  LEA R104, R89, R104, 0x2 ;  /* 0x0000006859687211 */ /* 0x000fe200078e10ff */
[----:B--2---:R0:W-:Y:S04]  /*0bb0*/  STS [R111], R110 ;  /* 0x0000006e6f007388 */ /* 0x0041e80000000800 */
[----:B---3--:R1:W-:Y:S04]  /*0bc0*/  STS [R117], R36 ;  /* 0x0000002475007388 */ /* 0x0083e80000000800 */
[----:B----4-:R2:W-:Y:S04]  /*0bd0*/  STS [R37], R112 ;  /* 0x0000007025007388 */ /* 0x0105e80000000800 */
[----:B-----5:R2:W-:Y:S04]  /*0be0*/  STS [R71], R70 ;  /* 0x0000004647007388 */ /* 0x0205e80000000800 */
[----:B------:R2:W-:Y:S04]  /*0bf0*/  STS [R125], R114 ;  /* 0x000000727d007388 */ /* 0x0005e80000000800 */
[----:B------:R2:W-:Y:S04]  /*0c00*/  STS [R116], R34 ;  /* 0x0000002274007388 */ /* 0x0005e80000000800 */
[----:B------:R2:W-:Y:S04]  /*0c10*/  STS [R39], R38 ;  /* 0x0000002627007388 */ /* 0x0005e80000000800 */
[----:B------:R2:W-:Y:S01]  /*0c20*/  STS [R35], R68 ;  /* 0x0000004423007388 */ /* 0x0005e20000000800 */
[C---:B0-----:R-:W-:Y:S01]  /*0c30*/  IMAD R111, R0.reuse, 0x10, R111 ;  /* 0x00000010006f7824 */ /* 0x041fe200078e026f */
[----:B-1----:R-:W-:Y:S01]  /*0c40*/  LEA R117, R0, R117, 0xa ;  /* 0x0000007500757211 */ /* 0x002fe200078e50ff */
[----:B------:R-:W-:Y:S06]  /*0c50*/  @P2 BRA `(.L_x_2) ;  /* 0xfffffffc00182947 */ /* 0x000fec000383ffff */
.L_x_1:
[----:B--2---:R-:W-:Y:S01]  /*0c60*/  IMAD.X R37, RZ, RZ, R96, P1 ;  /* 0x000000ffff257224 */ /* 0x004fe200008e0660 */
[----:B------:R-:W-:Y:S06]  /*0c70*/  @!P0 BRA `(.L_x_3) ;  /* 0x0000000000fc8947 */ /* 0x000fec0003800000 */
[----:B------:R-:W0:Y:S01]  /*0c80*/  LDCU.128 UR16, c[0x0][0x380] ;  /* 0x00007000ff1077ac */ /* 0x000e220008000c00 */
[----:B------:R-:W-:Y:S02]  /*0c90*/  IADD3 R39, PT, PT, R3, R105, RZ ;  /* 0x0000006903277210 */ /* 0x000fe40007ffe0ff */
[----:B------:R-:W-:-:S03]  /*0ca0*/  IADD3 R33, P0, PT, R105, R99, RZ ;  /* 0x0000006369217210 */ /* 0x000fc60007f1e0ff */
[----:B------:R-:W-:Y:S02]  /*0cb0*/  IMAD R35, R39, R74, RZ ;  /* 0x0000004a27237224 */ /* 0x000fe400078e02ff */
[----:B------:R-:W-:-:S03]  /*0cc0*/  IMAD.X R38, RZ, RZ, R37, P0 ;  /* 0x000000ffff267224 */ /* 0x000fc600000e0625 */
[----:B------:R-:W-:-:S04]  /*0cd0*/  IADD3 R35, P1, PT, R35, R98, RZ ;  /* 0x0000006223237210 */ /* 0x000fc80007f3e0ff */
[----:B------:R-:W-:Y:S02]  /*0ce0*/  IADD3.X R36, PT, PT, RZ, R97, RZ, P1, !PT ;  /* 0x00000061ff247210 */ /* 0x000fe40000ffe4ff */
[----:B0-----:R-:W-:Y:S02]  /*0cf0*/  LEA R32, P0, R33, UR16, 0x2 ;  /* 0x0000001021207c11 */ /* 0x001fe4000f8010ff */
[----:B------:R-:W-:Y:S02]  /*0d00*/  LEA R34, P1, R35, UR18, 0x2 ;  /* 0x0000001223227c11 */ /* 0x000fe4000f8210ff */
[----:B------:R-:W-:Y:S02]  /*0d10*/  LEA.HI.X R33, R33, UR17, R38, 0x2, P0 ;  /* 0x0000001121217c11 */ /* 0x000fe400080f1426 */
[----:B------:R-:W-:-:S03]  /*0d20*/  LEA.HI.X R35, R35, UR19, R36, 0x2, P1 ;  /* 0x0000001323237c11 */ /* 0x000fc600088f1424 */
[----:B------:R-:W2:Y:S04]  /*0d30*/  LDG.E R32, desc[UR12][R32.64] ;  /* 0x0000000c20207981 */ /* 0x000ea8000c1e1900 */
[----:B------:R-:W3:Y:S01]  /*0d40*/  LDG.E R34, desc[UR12][R34.64] ;  /* 0x0000000c22227981 */ /* 0x000ee2000c1e1900 */
[----:B------:R-:W0:Y:S01]  /*0d50*/  S2UR UR8, SR_CgaCtaId ;  /* 0x00000000000879c3 */ /* 0x000e220000008800 */
[----:B------:R-:W-:Y:S01]  /*0d60*/  UMOV UR7, 0x400 ;  /* 0x0000040000077882 */ /* 0x000fe20000000000 */
[C---:B------:R-:W-:Y:S01]  /*0d70*/  VIADD R38, R66.reuse, UR4 ;  /* 0x0000000442267c36 */ /* 0x040fe20008000000 */
[----:B------:R-:W-:Y:S01]  /*0d80*/  UIADD3 UR9, UPT, UPT, UR7, 0x800, URZ ;  /* 0x0000080007097890 */ /* 0x000fe2000fffe0ff */
[----:B------:R-:W-:Y:S02]  /*0d90*/  IADD3 R36, PT, PT, R66, R105, RZ ;  /* 0x0000006942247210 */ /* 0x000fe40007ffe0ff */
[----:B------:R-:W-:Y:S01]  /*0da0*/  ISETP.NE.AND P0, PT, R91, 0x1, PT ;  /* 0x000000015b00780c */ /* 0x000fe20003f05270 */
[----:B0-----:R-:W-:-:S02]  /*0db0*/  ULEA UR7, UR8, UR7, 0x18 ;  /* 0x0000000708077291 */ /* 0x001fc4000f8ec0ff */
[----:B------:R-:W-:-:S04]  /*0dc0*/  ULEA UR9, UR8, UR9, 0x18 ;  /* 0x0000000908097291 */ /* 0x000fc8000f8ec0ff */
[----:B------:R-:W-:Y:S02]  /*0dd0*/  LEA R101, R101, UR7, 0x5 ;  /* 0x0000000765657c11 */ /* 0x000fe4000f8e28ff */
[----:B------:R-:W-:-:S03]  /*0de0*/  LEA R38, R38, UR9, 0x2 ;  /* 0x0000000926267c11 */ /* 0x000fc6000f8e10ff */
[----:B------:R-:W-:Y:S01]  /*0df0*/  IMAD R101, R36, 0x4, R101 ;  /* 0x0000000424657824 */ /* 0x000fe200078e0265 */
[----:B------:R-:W-:-:S04]  /*0e00*/  LEA R69, R39, R38, 0x8 ;  /* 0x0000002627457211 */ /* 0x000fc800078e40ff */
[----:B--2---:R0:W-:Y:S04]  /*0e10*/  STS [R101], R32 ;  /* 0x0000002065007388 */ /* 0x0041e80000000800 */
[----:B---3--:R0:W-:Y:S01]  /*0e20*/  STS [R69], R34 ;  /* 0x0000002245007388 */ /* 0x0081e20000000800 */
[----:B------:R-:W-:Y:S05]  /*0e30*/  @!P0 BRA `(.L_x_3) ;  /* 0x00000000008c8947 */ /* 0x000fea0003800000 */
[----:B------:R-:W-:Y:S01]  /*0e40*/  ISETP.NE.AND P0, PT, R91, 0x2, PT ;  /* 0x000000025b00780c */ /* 0x000fe20003f05270 */
[----:B0-----:R-:W-:Y:S01]  /*0e50*/  IMAD.IADD R34, R0, 0x1, R105 ;  /* 0x0000000100227824 */ /* 0x001fe200078e0269 */
[----:B------:R-:W-:-:S04]  /*0e60*/  IADD3 R33, PT, PT, R39, R0, RZ ;  /* 0x0000000027217210 */ /* 0x000fc80007ffe0ff */
[----:B------:R-:W-:Y:S01]  /*0e70*/  IADD3 R36, P1, PT, R34, R99, RZ ;  /* 0x0000006322247210 */ /* 0x000fe20007f3e0ff */
[----:B------:R-:W-:-:S04]  /*0e80*/  IMAD R35, R33, R74, RZ ;  /* 0x0000004a21237224 */ /* 0x000fc800078e02ff */
[----:B------:R-:W-:Y:S01]  /*0e90*/  IMAD.X R39, RZ, RZ, R37, P1 ;  /* 0x000000ffff277224 */ /* 0x000fe200008e0625 */
[----:B------:R-:W-:Y:S01]  /*0ea0*/  LEA R32, P1, R36, UR16, 0x2 ;  /* 0x0000001024207c11 */ /* 0x000fe2000f8210ff */
[----:B------:R-:W-:Y:S01]  /*0eb0*/  @P0 IMAD.IADD R33, R33, 0x1, R0 ;  /* 0x0000000121210824 */ /* 0x000fe200078e0200 */
[----:B------:R-:W-:Y:S02]  /*0ec0*/  @P0 IADD3 R34, PT, PT, R34, R0, RZ ;  /* 0x0000000022220210 */ /* 0x000fe40007ffe0ff */
[----:B------:R-:W-:Y:S01]  /*0ed0*/  IADD3 R35, P2, PT, R35, R98, RZ ;  /* 0x0000006223237210 */ /* 0x000fe20007f5e0ff */
[----:B------:R-:W-:Y:S01]  /*0ee0*/  @P0 IMAD R71, R33, R74, RZ ;  /* 0x0000004a21470224 */ /* 0x000fe200078e02ff */
[----:B------:R-:W-:Y:S02]  /*0ef0*/  @P0 IADD3 R99, P3, PT, R34, R99, RZ ;  /* 0x0000006322630210 */ /* 0x000fe40007f7e0ff */
[----:B------:R-:W-:Y:S02]  /*0f00*/  LEA.HI.X R33, R36, UR17, R39, 0x2, P1 ;  /* 0x0000001124217c11 */ /* 0x000fe400088f1427 */
[----:B------:R-:W-:Y:S01]  /*0f10*/  IADD3.X R38, PT, PT, RZ, R97, RZ, P2, !PT ;  /* 0x00000061ff267210 */ /* 0x000fe200017fe4ff */
[----:B------:R-:W-:Y:S01]  /*0f20*/  @P0 IMAD.X R68, RZ, RZ, R37, P3 ;  /* 0x000000ffff440224 */ /* 0x000fe200018e0625 */
[----:B------:R-:W-:Y:S01]  /*0f30*/  LEA R34, P1, R35, UR18, 0x2 ;  /* 0x0000001223227c11 */ /* 0x000fe2000f8210ff */
[----:B------:R-:W2:Y:S01]  /*0f40*/  LDG.E R32, desc[UR12][R32.64] ;  /* 0x0000000c20207981 */ /* 0x000ea2000c1e1900 */
[----:B------:R-:W-:-:S02]  /*0f50*/  @P0 IADD3 R98, P4, PT, R71, R98, RZ ;  /* 0x0000006247620210 */ /* 0x000fc40007f9e0ff */
[----:B------:R-:W-:Y:S02]  /*0f60*/  @P0 LEA R36, P2, R99, UR16, 0x2 ;  /* 0x0000001063240c11 */ /* 0x000fe4000f8410ff */
[----:B------:R-:W-:Y:S02]  /*0f70*/  LEA.HI.X R35, R35, UR19, R38, 0x2, P1 ;  /* 0x0000001323237c11 */ /* 0x000fe400088f1426 */
[C---:B------:R-:W-:Y:S02]  /*0f80*/  @P0 LEA R38, P1, R98.reuse, UR18, 0x2 ;  /* 0x0000001262260c11 */ /* 0x040fe4000f8210ff */
[----:B------:R-:W-:Y:S01]  /*0f90*/  @P0 IADD3.X R97, PT, PT, RZ, R97, RZ, P4, !PT ;  /* 0x00000061ff610210 */ /* 0x000fe200027fe4ff */
[----:B------:R-:W3:Y:S01]  /*0fa0*/  LDG.E R34, desc[UR12][R34.64] ;  /* 0x0000000c22227981 */ /* 0x000ee2000c1e1900 */
[----:B------:R-:W-:Y:S02]  /*0fb0*/  @P0 LEA.HI.X R37, R99, UR17, R68, 0x2, P2 ;  /* 0x0000001163250c11 */ /* 0x000fe400090f1444 */
[----:B------:R-:W-:-:S03]  /*0fc0*/  @P0 LEA.HI.X R39, R98, UR19, R97, 0x2, P1 ;  /* 0x0000001362270c11 */ /* 0x000fc600088f1461 */
[----:B------:R-:W4:Y:S04]  /*0fd0*/  @P0 LDG.E R36, desc[UR12][R36.64] ;  /* 0x0000000c24240981 */ /* 0x000f28000c1e1900 */
[----:B------:R-:W5:Y:S01]  /*0fe0*/  @P0 LDG.E R38, desc[UR12][R38.64] ;  /* 0x0000000c26260981 */ /* 0x000f62000c1e1900 */
[C---:B------:R-:W-:Y:S01]  /*0ff0*/  IMAD R101, R0.reuse, 0x4, R101 ;  /* 0x0000000400657824 */ /* 0x040fe200078e0265 */
[----:B------:R-:W-:-:S03]  /*1000*/  LEA R97, R0, R69, 0x8 ;  /* 0x0000004500617211 */ /* 0x000fc600078e40ff */
[C---:B------:R-:W-:Y:S01]  /*1010*/  @P0 IMAD R69, R0.reuse, 0x4, R101 ;  /* 0x0000000400450824 */ /* 0x040fe200078e0265 */
[----:B------:R-:W-:Y:S01]  /*1020*/  @P0 LEA R71, R0, R97, 0x8 ;  /* 0x0000006100470211 */ /* 0x000fe200078e40ff */
[----:B--2---:R1:W-:Y:S04]  /*1030*/  STS [R101], R32 ;  /* 0x0000002065007388 */ /* 0x0043e80000000800 */
[----:B---3--:R1:W-:Y:S04]  /*1040*/  STS [R97], R34 ;  /* 0x0000002261007388 */ /* 0x0083e80000000800 */
[----:B----4-:R1:W-:Y:S04]  /*1050*/  @P0 STS [R69], R36 ;  /* 0x0000002445000388 */ /* 0x0103e80000000800 */
[----:B-----5:R1:W-:Y:S02]  /*1060*/  @P0 STS [R71], R38 ;  /* 0x0000002647000388 */ /* 0x0203e40000000800 */
.L_x_3:
[----:B------:R-:W-:-:S04]  /*1070*/  UIADD3 UR4, UPT, UPT, UR4, 0x8, URZ ;  /* 0x0000000804047890 */ /* 0x000fc8000fffe0ff */
[----:B------:R-:W-:-:S09]  /*1080*/  UISETP.GE.U32.AND UP0, UPT, UR4, 0x40, UPT ;  /* 0x000000400400788c */ /* 0x000fd2000bf06070 */
[----:B------:R-:W-:Y:S05]  /*1090*/  BRA.U !UP0, `(.L_x_4) ;  /* 0xfffffff5082c7547 */ /* 0x000fea000b83ffff */
[----:B------:R-:W2:Y:S08]  /*10a0*/  S2UR UR7, SR_CgaCtaId ;  /* 0x00000000000779c3 */ /* 0x000eb00000008800 */
[----:B------:R-:W-:Y:S06]  /*10b0*/  BAR.SYNC.DEFER_BLOCKING 0x0 ;  /* 0x0000000000007b1d */ /* 0x000fec0000010000 */
[----:B------:R-:W-:-:S02]  /*10c0*/  UMOV UR4, 0x400 ;  /* 0x0000040000047882 */ /* 0x000fc40000000000 */
[----:B------:R-:W-:Y:S02]  /*10d0*/  UIADD3 UR9, UPT, UPT, UR4, 0x800, URZ ;  /* 0x0000080004097890 */ /* 0x000fe4000fffe0ff */
[----:B--2---:R-:W-:Y:S02]  /*10e0*/  ULEA UR8, UR7, UR4, 0x18 ;  /* 0x0000000407087291 */ /* 0x004fe4000f8ec0ff */
[----:B------:R-:W-:Y:S01]  /*10f0*/  ULEA UR9, UR7, UR9, 0x18 ;  /* 0x0000000907097291 */ /* 0x000fe2000f8ec0ff */
[----:B------:R-:W-:-:S11]  /*1100*/  UMOV UR4, URZ ;  /* 0x000000ff00047c82 */ /* 0x000fd60008000000 */
.L_x_5:
[----:B------:R-:W-:Y:S02]  /*1110*/  ULEA UR7, UR4, UR8, 0x2 ;  /* 0x0000000804077291 */ /* 0x000fe4000f8e10ff */
[----:B------:R-:W-:Y:S02]  /*1120*/  ULEA UR10, UR4, UR9, 0x8 ;  /* 0x00000009040a7291 */ /* 0x000fe4000f8e40ff */
[----:B------:R-:W-:Y:S02]  /*1130*/  UIADD3 UR4, UPT, UPT, UR4, 0x1, URZ ;  /* 0x0000000104047890 */ /* 0x000fe4000fffe0ff */
[----:B------:R-:W-:Y:S02]  /*1140*/  LEA R68, R3, UR7, 0x8 ;  /* 0x0000000703447c11 */ /* 0x000fe4000f8e40ff */
[----:B01----:R-:W-:Y:S01]  /*1150*/  LEA R69, R66, UR10, 0x5 ;  /* 0x0000000a42457c11 */ /* 0x003fe2000f8e28ff */
[----:B------:R-:W-:Y:S02]  /*1160*/  UISETP.NE.AND UP0, UPT, UR4, 0x8, UPT ;  /* 0x000000080400788c */ /* 0x000fe4000bf05270 */
[----:B------:R-:W-:Y:S04]  /*1170*/  LDS R70, [R68] ;  /* 0x0000000044467984 */ /* 0x000fe80000000800 */
[----:B------:R-:W0:Y:S04]  /*1180*/  LDS.128 R32, [R69] ;  /* 0x0000000045207984 */ /* 0x000e280000000c00 */
[----:B------:R-:W1:Y:S04]  /*1190*/  LDS R94, [R68+0x20] ;  /* 0x00002000445e7984 */ /* 0x000e680000000800 */
[----:B------:R-:W2:Y:S04]  /*11a0*/  LDS R96, [R68+0x40] ;  /* 0x0000400044607984 */ /* 0x000ea80000000800 */
[----:B------:R-:W3:Y:S04]  /*11b0*/  LDS R98, [R68+0x60] ;  /* 0x0000600044627984 */ /* 0x000ee80000000800 */
[----:B------:R-:W4:Y:S04]  /*11c0*/  LDS R100, [R68+0x80] ;  /* 0x0000800044647984 */ /* 0x000f280000000800 */
[----:B------:R-:W5:Y:S04]  /*11d0*/  LDS R102, [R68+0xa0] ;  /* 0x0000a00044667984 */ /* 0x000f680000000800 */
[----:B------:R-:W5:Y:S04]  /*11e0*/  LDS R104, [R68+0xc0] ;  /* 0x0000c00044687984 */ /* 0x000f680000000800 */
[----:B------:R-:W5:Y:S04]  /*11f0*/  LDS R106, [R68+0xe0] ;  /* 0x0000e000446a7984 */ /* 0x000f680000000800 */
[----:B------:R-:W5:Y:S01]  /*1200*/  LDS.128 R36, [R69+0x10] ;  /* 0x0000100045247984 */ /* 0x000f620000000c00 */
[C---:B0-----:R-:W-:Y:S01]  /*1210*/  FFMA R81, R70.reuse, R32, R81 ;  /* 0x0000002046517223 */ /* 0x041fe20000000051 */
[C---:B------:R-:W-:Y:S01]  /*1220*/  FFMA R80, R70.reuse, R33, R80 ;  /* 0x0000002146507223 */ /* 0x040fe20000000050 */
[C---:B------:R-:W-:Y:S01]  /*1230*/  FFMA R79, R70.reuse, R34, R79 ;  /* 0x00000022464f7223 */ /* 0x040fe2000000004f */
[----:B------:R-:W-:Y:S01]  /*1240*/  FFMA R78, R70, R35, R78 ;  /* 0x00000023464e7223 */ /* 0x000fe2000000004e */
[C---:B-1----:R-:W-:Y:S01]  /*1250*/  FFMA R73, R94.reuse, R32, R73 ;  /* 0x000000205e497223 */ /* 0x042fe20000000049 */
[C---:B------:R-:W-:Y:S01]  /*1260*/  FFMA R64, R94.reuse, R33, R64 ;  /* 0x000000215e407223 */ /* 0x040fe20000000040 */
[C---:B------:R-:W-:Y:S01]  /*1270*/  FFMA R65, R94.reuse, R34, R65 ;  /* 0x000000225e417223 */ /* 0x040fe20000000041 */
[----:B------:R-:W-:Y:S01]  /*1280*/  FFMA R62, R94, R35, R62 ;  /* 0x000000235e3e7223 */ /* 0x000fe2000000003e */
[C---:B--2---:R-:W-:Y:S01]  /*1290*/  FFMA R59, R96.reuse, R32, R59 ;  /* 0x00000020603b7223 */ /* 0x044fe2000000003b */
[C---:B------:R-:W-:Y:S01]  /*12a0*/  FFMA R56, R96.reuse, R33, R56 ;  /* 0x0000002160387223 */ /* 0x040fe20000000038 */
[C---:B------:R-:W-:Y:S01]  /*12b0*/  FFMA R57, R96.reuse, R34, R57 ;  /* 0x0000002260397223 */ /* 0x040fe20000000039 */
[----:B------:R-:W-:Y:S01]  /*12c0*/  FFMA R54, R96, R35, R54 ;  /* 0x0000002360367223 */ /* 0x000fe20000000036 */
[C---:B---3--:R-:W-:Y:S01]  /*12d0*/  FFMA R51, R98.reuse, R32, R51 ;  /* 0x0000002062337223 */ /* 0x048fe20000000033 */
[C---:B------:R-:W-:Y:S01]  /*12e0*/  FFMA R48, R98.reuse, R33, R48 ;  /* 0x0000002162307223 */ /* 0x040fe20000000030 */
[C---:B------:R-:W-:Y:S01]  /*12f0*/  FFMA R49, R98.reuse, R34, R49 ;  /* 0x0000002262317223 */ /* 0x040fe20000000031 */
[----:B------:R-:W-:Y:S01]  /*1300*/  FFMA R46, R98, R35, R46 ;  /* 0x00000023622e7223 */ /* 0x000fe2000000002e */
[C---:B----4-:R-:W-:Y:S01]  /*1310*/  FFMA R43, R100.reuse, R32, R43 ;  /* 0x00000020642b7223 */ /* 0x050fe2000000002b */
[C---:B------:R-:W-:Y:S01]  /*1320*/  FFMA R40, R100.reuse, R33, R40 ;  /* 0x0000002164287223 */ /* 0x040fe20000000028 */
[C---:B------:R-:W-:Y:S01]  /*1330*/  FFMA R41, R100.reuse, R34, R41 ;  /* 0x0000002264297223 */ /* 0x040fe20000000029 */
[----:B------:R-:W-:Y:S01]  /*1340*/  FFMA R30, R100, R35, R30 ;  /* 0x00000023641e7223 */ /* 0x000fe2000000001e */
[C---:B-----5:R-:W-:Y:S01]  /*1350*/  FFMA R27, R102.reuse, R32, R27 ;  /* 0x00000020661b7223 */ /* 0x060fe2000000001b */
[C---:B------:R-:W-:Y:S01]  /*1360*/  FFMA R24, R102.reuse, R33, R24 ;  /* 0x0000002166187223 */ /* 0x040fe20000000018 */
[C---:B------:R-:W-:Y:S01]  /*1370*/  FFMA R25, R102.reuse, R34, R25 ;  /* 0x0000002266197223 */ /* 0x040fe20000000019 */
[----:B------:R-:W-:Y:S01]  /*1380*/  FFMA R22, R102, R35, R22 ;  /* 0x0000002366167223 */ /* 0x000fe20000000016 */
[C---:B------:R-:W-:Y:S01]  /*1390*/  FFMA R19, R104.reuse, R32, R19 ;  /* 0x0000002068137223 */ /* 0x040fe20000000013 */
        /* <DEDUP_REMOVED lines=39> */
[----:B------:R-:W-:Y:S06]  /*1610*/  BRA.U UP0, `(.L_x_5) ;  /* 0xfffffff900bc7547 */ /* 0x000fec000b83ffff */
[----:B------:R-:W-:Y:S01]  /*1620*/  VIADD R85, R85, 0x1 ;  /* 0x0000000155557836 */ /* 0x000fe20000000000 */
[----:B------:R-:W-:Y:S04]  /*1630*/  BAR.SYNC.DEFER_BLOCKING 0x0 ;  /* 0x0000000000007b1d */ /* 0x000fe80000010000 */
[----:B------:R-:W-:-:S13]  /*1640*/  ISETP.NE.AND P0, PT, R85, UR6, PT ;  /* 0x0000000655007c0c */ /* 0x000fda000bf05270 */
[----:B------:R-:W-:Y:S05]  /*1650*/  @P0 BRA `(.L_x_6) ;  /* 0xffffffec00900947 */ /* 0x000fea000383ffff */
.L_x_0:
[----:B------:R-:W0:Y:S01]  /*1660*/  LDC.64 R32, c[0x0][0x390] ;  /* 0x0000e400ff207b82 */ /* 0x000e220000000a00 */
[----:B------:R-:W-:-:S05]  /*1670*/  IADD3 R3, PT, PT, R3, UR5, RZ ;  /* 0x0000000503037c10 */ /* 0x000fca000fffe0ff */
[----:B------:R-:W-:-:S05]  /*1680*/  IMAD R3, R3, R74, RZ ;  /* 0x0000004a03037224 */ /* 0x000fca00078e02ff */
[----:B------:R-:W-:-:S05]  /*1690*/  IADD3 R3, PT, PT, R3, R83, R66 ;  /* 0x0000005303037210 */ /* 0x000fca0007ffe042 */
[----:B------:R-:W-:-:S04]  /*16a0*/  IMAD.SHL.U32 R3, R3, 0x8, RZ ;  /* 0x0000000803037824 */ /* 0x000fc800078e00ff */
[----:B0-----:R-:W-:-:S05]  /*16b0*/  IMAD.WIDE R32, R3, 0x4, R32 ;  /* 0x0000000403207825 */ /* 0x001fca00078e0220 */
[----:B------:R-:W-:Y:S01]  /*16c0*/  STG.E desc[UR12][R32.64], R81 ;  /* 0x0000005120007986 */ /* 0x000fe2000c10190c */
[----:B------:R-:W-:-:S03]  /*16d0*/  IMAD.WIDE R34, R74, 0x4, R32 ;  /* 0x000000044a227825 */ /* 0x000fc600078e0220 */
[----:B------:R-:W-:Y:S01]  /*16e0*/  STG.E desc[UR12][R32.64+0x4], R80 ;  /* 0x0000045020007986 */ /* 0x000fe2000c10190c */
[----:B------:R-:W-:-:S03]  /*16f0*/  IMAD.WIDE R36, R74, 0x4, R34 ;  /* 0x000000044a247825 */ /* 0x000fc600078e0222 */
[----:B------:R-:W-:Y:S04]  /*1700*/  STG.E desc[UR12][R32.64+0x8], R79 ;  /* 0x0000084f20007986 */ /* 0x000fe8000c10190c */
[----:B------:R-:W-:Y:S04]  /*1710*/  STG.E desc[UR12][R32.64+0xc], R78 ;  /* 0x00000c4e20007986 */ /* 0x000fe8000c10190c */
[----:B------:R-:W-:Y:S04]  /*1720*/  STG.E desc[UR12][R32.64+0x10], R77 ;  /* 0x0000104d20007986 */ /* 0x000fe8000c10190c */
[----:B------:R-:W-:Y:S04]  /*1730*/  STG.E desc[UR12][R32.64+0x14], R76 ;  /* 0x0000144c20007986 */ /* 0x000fe8000c10190c */
[----:B------:R-:W-:Y:S04]  /*1740*/  STG.E desc[UR12][R32.64+0x18], R75 ;  /* 0x0000184b20007986 */ /* 0x000fe8000c10190c */
[----:B------:R0:W-:Y:S04]  /*1750*/  STG.E desc[UR12][R32.64+0x1c], R72 ;  /* 0x00001c4820007986 */ /* 0x0001e8000c10190c */
[----:B------:R-:W-:Y:S04]  /*1760*/  STG.E desc[UR12][R34.64], R73 ;  /* 0x0000004922007986 */ /* 0x000fe8000c10190c */
[----:B------:R-:W-:Y:S01]  /*1770*/  STG.E desc[UR12][R34.64+0x4], R64 ;  /* 0x0000044022007986 */ /* 0x000fe2000c10190c */
[----:B0-----:R-:W-:-:S03]  /*1780*/  IMAD.WIDE R32, R74, 0x4, R36 ;  /* 0x000000044a207825 */ /* 0x001fc600078e0224 */
        /* <DEDUP_REMOVED lines=28> */
[----:B------:R-:W-:Y:S01]  /*1950*/  STG.E desc[UR12][R34.64+0xc], R30 ;  /* 0x00000c1e22007986 */ /* 0x000fe2000c10190c */
[----:B------:R-:W-:-:S03]  /*1960*/  IMAD.WIDE R74, R74, 0x4, R32 ;  /* 0x000000044a4a7825 */ /* 0x000fc600078e0220 */
[----:B------:R-:W-:Y:S04]  /*1970*/  STG.E desc[UR12][R34.64+0x10], R31 ;  /* 0x0000101f22007986 */ /* 0x000fe8000c10190c */
        /* <DEDUP_REMOVED lines=26> */
[----:B------:R-:W-:Y:S01]  /*1b20*/  STG.E desc[UR12][R74.64+0x1c], R2 ;  /* 0x00001c024a007986 */ /* 0x000fe2000c10190c */
[----:B------:R-:W-:Y:S05]  /*1b30*/  EXIT ;  /* 0x000000000000794d */ /* 0x000fea0003800000 */
        .weak           $__internal_0_$__cuda_sm20_div_u16
        .type           $__internal_0_$__cuda_sm20_div_u16,@function
        .size           $__internal_0_$__cuda_sm20_div_u16,(.L_x_18 - $__internal_0_$__cuda_sm20_div_u16)
$__internal_0_$__cuda_sm20_div_u16:
[----:B------:R-:W0:Y:S01]  /*1b40*/  I2F.U16 R32, R2 ;  /* 0x0000000200207306 */ /* 0x000e220000101000 */
[----:B------:R-:W-:Y:S01]  /*1b50*/  HFMA2 R33, -RZ, RZ, 15, 0 ;  /* 0x4b800000ff217431 */ /* 0x000fe200000001ff */
[C---:B0-----:R-:W-:Y:S02]  /*1b60*/  FSETP.GEU.AND P1, PT, |R32|.reuse, 1.175494350822287508e-38, PT ;  /* 0x008000002000780b */ /* 0x041fe40003f2e200 */
[----:B------:R-:W-:Y:S02]  /*1b70*/  FSETP.GT.AND P0, PT, |R32|, 8.50705917302346158658e+37, PT ;  /* 0x7e8000002000780b */ /* 0x000fe40003f04200 */
[----:B------:R-:W-:-:S04]  /*1b80*/  FSEL R33, R33, 1, !P1 ;  /* 0x3f80000021217808 */ /* 0x000fc80004800000 */
[----:B------:R-:W-:Y:S02]  /*1b90*/  FSEL R33, R33, 0.25, !P0 ;  /* 0x3e80000021217808 */ /* 0x000fe40004000000 */
[----:B------:R-:W-:-:S03]  /*1ba0*/  ISETP.NE.U32.AND P0, PT, R2, RZ, PT ;  /* 0x000000ff0200720c */ /* 0x000fc60003f05070 */
[----:B------:R-:W-:Y:S01]  /*1bb0*/  FMUL R34, R32, R33 ;  /* 0x0000002120227220 */ /* 0x000fe20000400000 */
[----:B------:R-:W-:-:S05]  /*1bc0*/  I2FP.F32.U32.RZ R32, 0x7 ;  /* 0x0000000700207845 */ /* 0x000fca000020d000 */
[----:B------:R-:W0:Y:S02]  /*1bd0*/  MUFU.RCP R34, R34 ;  /* 0x0000002200227308 */ /* 0x000e240000001000 */
[----:B0-----:R-:W-:-:S04]  /*1be0*/  FMUL R33, R33, R34 ;  /* 0x0000002221217220 */ /* 0x001fc80000400000 */
[----:B------:R-:W-:-:S04]  /*1bf0*/  VIADD R33, R33, 0x2 ;  /* 0x0000000221217836 */ /* 0x000fc80000000000 */
[----:B------:R-:W-:Y:S01]  /*1c00*/  FMUL.RZ R36, R32, R33 ;  /* 0x0000002120247220 */ /* 0x000fe2000040c000 */
[----:B------:R-:W-:Y:S02]  /*1c10*/  HFMA2 R33, -RZ, RZ, 0, 0 ;  /* 0x00000000ff217431 */ /* 0x000fe400000001ff */
[----:B------:R-:W-:-:S03]  /*1c20*/  IMAD.MOV.U32 R32, RZ, RZ, R37 ;  /* 0x000000ffff207224 */ /* 0x000fc600078e0025 */
[----:B------:R-:W0:Y:S02]  /*1c30*/  F2I.U32.TRUNC.NTZ R36, R36 ;  /* 0x0000002400247305 */ /* 0x000e24000020f000 */
[----:B0-----:R-:W-:Y:S02]  /*1c40*/  LOP3.LUT R2, R36, 0xffff, RZ, 0xc0, !PT ;  /* 0x0000ffff24027812 */ /* 0x001fe400078ec0ff */
[----:B------:R-:W-:Y:S01]  /*1c50*/  @!P0 MOV R2, 0xffffffff ;  /* 0xffffffff00028802 */ /* 0x000fe20000000f00 */
[----:B------:R-:W-:Y:S06]  /*1c60*/  RET.REL.NODEC R32 `(_Z18_cuda_compute_fun3ILi64ELi64EEvPfS0_S0_i) ;  /* 0xffffffe020e47950 */ /* 0x000fec0003c3ffff */
.L_x_7:
[----:B------:R-:W-:-:S00]  /*1c70*/  BRA `(.L_x_7) ;  /* 0xfffffffc00fc7947 */ /* 0x000fc0000383ffff */
[----:B------:R-:W-:-:S00]  /*1c80*/  NOP ;  /* 0x0000000000007918 */ /* 0x000fc00000000000 */
[----:B------:R-:W-:-:S00]  /*1c90*/  NOP ;  /* 0x0000000000007918 */ /* 0x000fc00000000000 */
[----:B------:R-:W-:-:S00]  /*1ca0*/  NOP ;  /* 0x0000000000007918 */ /* 0x000fc00000000000 */
[----:B------:R-:W-:-:S00]  /*1cb0*/  NOP ;  /* 0x0000000000007918 */ /* 0x000fc00000000000 */
[----:B------:R-:W-:-:S00]  /*1cc0*/  NOP ;  /* 0x0000000000007918 */ /* 0x000fc00000000000 */
[----:B------:R-:W-:-:S00]  /*1cd0*/  NOP ;  /* 0x0000000000007918 */ /* 0x000fc00000000000 */
[----:B------:R-:W-:-:S00]  /*1ce0*/  NOP ;  /* 0x0000000000007918 */ /* 0x000fc00000000000 */
[----:B------:R-:W-:-:S00]  /*1cf0*/  NOP ;  /* 0x0000000000007918 */ /* 0x000fc00000000000 */
.L_x_18:


//--------------------- .text._Z18_cuda_compute_fun1PfS_S_i --------------------------
	.section	.text._Z18_cuda_compute_fun1PfS_S_i,"ax",@progbits
	.align	128
        .global         _Z18_cuda_compute_fun1PfS_S_i
        .type           _Z18_cuda_compute_fun1PfS_S_i,@function
        .size           _Z18_cuda_compute_fun1PfS_S_i,(.L_x_20 - _Z18_cuda_compute_fun1PfS_S_i)
        .other          _Z18_cuda_compute_fun1PfS_S_i,@"STO_CUDA_ENTRY STV_DEFAULT"
_Z18_cuda_compute_fun1PfS_S_i:
.text._Z18_cuda_compute_fun1PfS_S_i:
[----:B------:R-:W-:Y:S01]  /*0000*/  LDC R1, c[0x0][0x37c] ;  /* 0x0000df00ff017b82 */ /* 0x000fe20000000800 */
[----:B------:R-:W0:Y:S01]  /*0010*/  S2R R0, SR_CTAID.X ;  /* 0x0000000000007919 */ /* 0x000e220000002500 */
[----:B------:R-:W0:Y:S01]  /*0020*/  LDCU UR4, c[0x0][0x360] ;  /* 0x00006c00ff0477ac */ /* 0x000e220008000800 */
[----:B------:R-:W0:Y:S01]  /*0030*/  S2R R3, SR_TID.X ;  /* 0x0000000000037919 */ /* 0x000e220000002100 */
[----:B------:R-:W1:Y:S01]  /*0040*/  LDCU UR5, c[0x0][0x364] ;  /* 0x00006c80ff0577ac */ /* 0x000e620008000800 */
[----:B------:R-:W1:Y:S01]  /*0050*/  S2R R13, SR_CTAID.Y ;  /* 0x00000000000d7919 */ /* 0x000e620000002600 */
[----:B------:R-:W2:Y:S01]  /*0060*/  LDCU UR20, c[0x0][0x398] ;  /* 0x00007300ff1477ac */ /* 0x000ea20008000800 */
[----:B------:R-:W1:Y:S01]  /*0070*/  S2R R2, SR_TID.Y ;  /* 0x0000000000027919 */ /* 0x000e620000002200 */
[----:B0-----:R-:W-:Y:S02]  /*0080*/  IMAD R0, R0, UR4, R3 ;  /* 0x0000000400007c24 */ /* 0x001fe4000f8e0203 */
[----:B-1----:R-:W-:-:S05]  /*0090*/  IMAD R13, R13, UR5, R2 ;  /* 0x000000050d0d7c24 */ /* 0x002fca000f8e0202 */
[----:B------:R-:W-:-:S04]  /*00a0*/  VIMNMX R2, PT, PT, R0, R13, !PT ;  /* 0x0000000d00027248 */ /* 0x000fc80007fe0100 */
[----:B--2---:R-:W-:-:S13]  /*00b0*/  ISETP.GE.AND P0, PT, R2, UR20, PT ;  /* 0x0000001402007c0c */ /* 0x004fda000bf06270 */
[----:B------:R-:W-:Y:S05]  /*00c0*/  @P0 EXIT ;  /* 0x000000000000094d */ /* 0x000fea0003800000 */
[----:B------:R-:W-:Y:S01]  /*00d0*/  UISETP.GE.U32.AND UP0, UPT, UR20, 0x8, UPT ;  /* 0x000000081400788c */ /* 0x000fe2000bf06070 */
[----:B------:R-:W-:Y:S02]  /*00e0*/  HFMA2 R12, -RZ, RZ, 0, 0 ;  /* 0x00000000ff0c7431 */ /* 0x000fe400000001ff */
[----:B------:R-:W-:Y:S01]  /*00f0*/  IMAD R13, R13, UR20, RZ ;  /* 0x000000140d0d7c24 */ /* 0x000fe2000f8e02ff */
[----:B------:R-:W-:Y:S01]  /*0100*/  UMOV UR4, URZ ;  /* 0x000000ff00047c82 */ /* 0x000fe20008000000 */
[----:B------:R-:W0:Y:S04]  /*0110*/  LDCU.64 UR18, c[0x0][0x358] ;  /* 0x00006b00ff1277ac */ /* 0x000e280008000a00 */
[----:B------:R-:W-:Y:S05]  /*0120*/  BRA.U !UP0, `(.L_x_8) ;  /* 0x0000000508047547 */ /* 0x000fea000b800000 */
[----:B------:R-:W1:Y:S01]  /*0130*/  LDCU.128 UR24, c[0x0][0x380] ;  /* 0x00007000ff1877ac */ /* 0x000e620008000c00 */
[----:B------:R-:W-:Y:S02]  /*0140*/  MOV R12, RZ ;  /* 0x000000ff000c7202 */ /* 0x000fe40000000f00 */
[----:B------:R-:W-:Y:S01]  /*0150*/  MOV R14, R0 ;  /* 0x00000000000e7202 */ /* 0x000fe20000000f00 */
[----:B------:R-:W-:-:S04]  /*0160*/  ULOP3.LUT UR4, UR20, 0x7ffffff8, URZ, 0xc0, !UPT ;  /* 0x7ffffff814047892 */ /* 0x000fc8000f8ec0ff */
[----:B------:R-:W-:Y:S01]  /*0170*/  UIADD3 UR5, UPT, UPT, -UR4, URZ, URZ ;  /* 0x000000ff04057290 */ /* 0x000fe2000fffe1ff */
[----:B-1----:R-:W-:Y:S01]  /*0180*/  MOV R2, UR24 ;  /* 0x0000001800027c02 */ /* 0x002fe20008000f00 */
[----:B------:R-:W-:Y:S01]  /*0190*/  UIMAD.WIDE UR6, UR20, 0x8, UR26 ;  /* 0x00000008140678a5 */ /* 0x000fe2000f8e021a */
[----:B------:R-:W-:Y:S01]  /*01a0*/  MOV R3, UR25 ;  /* 0x0000001900037c02 */ /* 0x000fe20008000f00 */
[----:B------:R-:W-:Y:S02]  /*01b0*/  UIMAD.WIDE UR8, UR20, 0xc, UR26 ;  /* 0x0000000c140878a5 */ /* 0x000fe4000f8e021a */
[----:B------:R-:W-:Y:S01]  /*01c0*/  UIMAD.WIDE UR10, UR20, 0x10, UR26 ;  /* 0x00000010140a78a5 */ /* 0x000fe2000f8e021a */
[----:B------:R-:W-:Y:S01]  /*01d0*/  IMAD.WIDE.U32 R2, R13, 0x4, R2 ;  /* 0x000000040d027825 */ /* 0x000fe200078e0002 */
[----:B------:R-:W-:Y:S02]  /*01e0*/  UIMAD.WIDE UR12, UR20, 0x14, UR26 ;  /* 0x00000014140c78a5 */ /* 0x000fe4000f8e021a */
[----:B------:R-:W-:Y:S01]  /*01f0*/  UIMAD.WIDE UR14, UR20, 0x18, UR26 ;  /* 0x00000018140e78a5 */ /* 0x000fe2000f8e021a */
[----:B------:R-:W-:Y:S01]  /*0200*/  IADD3 R2, P0, PT, R2, 0x10, RZ ;  /* 0x0000001002027810 */ /* 0x000fe20007f1e0ff */
[----:B------:R-:W-:-:S03]  /*0210*/  UIMAD.WIDE UR16, UR20, 0x1c, UR26 ;  /* 0x0000001c141078a5 */ /* 0x000fc6000f8e021a */
[----:B------:R-:W-:-:S09]  /*0220*/  IADD3.X R3, PT, PT, RZ, R3, RZ, P0, !PT ;  /* 0x00000003ff037210 */ /* 0x000fd200007fe4ff */
.L_x_9:
[----:B------:R-:W-:Y:S01]  /*0230*/  UIMAD.WIDE UR22, UR20, 0x4, UR26 ;  /* 0x00000004141678a5 */ /* 0x000fe2000f8e021a */
[----:B------:R-:W-:Y:S02]  /*0240*/  IMAD.MOV.U32 R23, RZ, RZ, 0x4 ;  /* 0x00000004ff177424 */ /* 0x000fe400078e00ff */
[----:B------:R-:W-:Y:S01]  /*0250*/  HFMA2 R11, -RZ, RZ, 0, 2.384185791015625e-07 ;  /* 0x00000004ff0b7431 */ /* 0x000fe200000001ff */
[----:B------:R-:W-:Y:S01]  /*0260*/  MOV R25, 0x4 ;  /* 0x0000000400197802 */ /* 0x000fe20000000f00 */
[----:B0-----:R-:W2:Y:S01]  /*0270*/  LDG.E R21, desc[UR18][R2.64+-0x10] ;  /* 0xfffff01202157981 */ /* 0x001ea2000c1e1900 */
[C---:B------:R-:W-:Y:S01]  /*0280*/  IMAD.WIDE R22, R14.reuse, R23, UR26 ;  /* 0x0000001a0e167e25 */ /* 0x040fe2000f8e0217 */
[----:B------:R-:W-:Y:S02]  /*0290*/  MOV R8, UR22 ;  /* 0x0000001600087c02 */ /* 0x000fe40008000f00 */
[----:B------:R-:W-:Y:S01]  /*02a0*/  MOV R9, UR23 ;  /* 0x0000001700097c02 */ /* 0x000fe20008000f00 */
[----:B------:R-:W3:Y:S02]  /*02b0*/  LDG.E R19, desc[UR18][R2.64+-0xc] ;  /* 0xfffff41202137981 */ /* 0x000ee4000c1e1900 */
[----:B------:R-:W-:-:S02]  /*02c0*/  IMAD.WIDE R8, R14, 0x4, R8 ;  /* 0x000000040e087825 */ /* 0x000fc400078e0208 */
[----:B------:R-:W2:Y:S01]  /*02d0*/  LDG.E R22, desc[UR18][R22.64] ;  /* 0x0000001216167981 */ /* 0x000ea2000c1e1900 */
[----:B------:R-:W-:Y:S01]  /*02e0*/  MOV R5, 0x4 ;  /* 0x0000000400057802 */ /* 0x000fe20000000f00 */
[C---:B------:R-:W-:Y:S02]  /*02f0*/  IMAD.WIDE R24, R14.reuse, R25, UR6 ;  /* 0x000000060e187e25 */ /* 0x040fe4000f8e0219 */
[----:B------:R0:W3:Y:S02]  /*0300*/  LDG.E R20, desc[UR18][R8.64] ;  /* 0x0000001208147981 */ /* 0x0000e4000c1e1900 */
[----:B------:R-:W-:Y:S02]  /*0310*/  IMAD.WIDE R10, R14, R11, UR8 ;  /* 0x000000080e0a7e25 */ /* 0x000fe4000f8e020b */
[----:B------:R-:W4:Y:S04]  /*0320*/  LDG.E R18, desc[UR18][R24.64] ;  /* 0x0000001218127981 */ /* 0x000f28000c1e1900 */
[----:B------:R-:W4:Y:S01]  /*0330*/  LDG.E R17, desc[UR18][R2.64+-0x8] ;  /* 0xfffff81202117981 */ /* 0x000f22000c1e1900 */
[----:B0-----:R-:W-:-:S02]  /*0340*/  HFMA2 R9, -RZ, RZ, 0, 2.384185791015625e-07 ;  /* 0x00000004ff097431 */ /* 0x001fc400000001ff */
[----:B------:R-:W-:Y:S01]  /*0350*/  IMAD.MOV.U32 R7, RZ, RZ, 0x4 ;  /* 0x00000004ff077424 */ /* 0x000fe200078e00ff */
[----:B------:R0:W5:Y:S01]  /*0360*/  LDG.E R16, desc[UR18][R10.64] ;  /* 0x000000120a107981 */ /* 0x000162000c1e1900 */
[----:B------:R-:W-:-:S03]  /*0370*/  IMAD.WIDE R4, R14, R5, UR10 ;  /* 0x0000000a0e047e25 */ /* 0x000fc6000f8e0205 */
[----:B------:R-:W5:Y:S01]  /*0380*/  LDG.E R15, desc[UR18][R2.64+-0x4] ;  /* 0xfffffc12020f7981 */ /* 0x000f62000c1e1900 */
[C---:B------:R-:W-:Y:S01]  /*0390*/  IMAD.WIDE R6, R14.reuse, R7, UR12 ;  /* 0x0000000c0e067e25 */ /* 0x040fe2000f8e0207 */
[----:B------:R-:W-:Y:S02]  /*03a0*/  MOV R27, 0x4 ;  /* 0x00000004001b7802 */ /* 0x000fe40000000f00 */
[----:B------:R1:W5:Y:S01]  /*03b0*/  LDG.E R4, desc[UR18][R4.64] ;  /* 0x0000001204047981 */ /* 0x000362000c1e1900 */
[----:B------:R-:W-:-:S03]  /*03c0*/  IMAD.WIDE R8, R14, R9, UR14 ;  /* 0x0000000e0e087e25 */ /* 0x000fc6000f8e0209 */
[----:B------:R-:W5:Y:S01]  /*03d0*/  LDG.E R23, desc[UR18][R2.64] ;  /* 0x0000001202177981 */ /* 0x000f62000c1e1900 */
[----:B0-----:R-:W-:-:S03]  /*03e0*/  IMAD.WIDE R10, R14, R27, UR16 ;  /* 0x000000100e0a7e25 */ /* 0x001fc6000f8e021b */
[----:B------:R-:W5:Y:S04]  /*03f0*/  LDG.E R7, desc[UR18][R6.64] ;  /* 0x0000001206077981 */ /* 0x000f68000c1e1900 */
[----:B------:R-:W5:Y:S04]  /*0400*/  LDG.E R24, desc[UR18][R2.64+0x4] ;  /* 0x0000041202187981 */ /* 0x000f68000c1e1900 */
[----:B------:R-:W5:Y:S04]  /*0410*/  LDG.E R8, desc[UR18][R8.64] ;  /* 0x0000001208087981 */ /* 0x000f68000c1e1900 */
[----:B------:R-:W5:Y:S04]  /*0420*/  LDG.E R25, desc[UR18][R2.64+0x8] ;  /* 0x0000081202197981 */ /* 0x000f68000c1e1900 */
[----:B------:R-:W5:Y:S04]  /*0430*/  LDG.E R10, desc[UR18][R10.64] ;  /* 0x000000120a0a7981 */ /* 0x000f68000c1e1900 */
[----:B------:R0:W5:Y:S01]  /*0440*/  LDG.E R27, desc[UR18][R2.64+0xc] ;  /* 0x00000c12021b7981 */ /* 0x000162000c1e1900 */
[----:B------:R-:W-:-:S04]  /*0450*/  UIADD3 UR5, UPT, UPT, UR5, 0x8, URZ ;  /* 0x0000000805057890 */ /* 0x000fc8000fffe0ff */
[----:B------:R-:W-:Y:S01]  /*0460*/  UISETP.NE.AND UP0, UPT, UR5, URZ, UPT ;  /* 0x000000ff0500728c */ /* 0x000fe2000bf05270 */
[----:B-1----:R-:W-:Y:S02]  /*0470*/  MOV R5, UR20 ;  /* 0x0000001400057c02 */ /* 0x002fe40008000f00 */
[----:B0-----:R-:W-:Y:S02]  /*0480*/  IADD3 R2, P0, PT, R2, 0x20, RZ ;  /* 0x0000002002027810 */ /* 0x001fe40007f1e0ff */
[----:B------:R-:W-:Y:S02]  /*0490*/  LEA R14, R5, R14, 0x3 ;  /* 0x0000000e050e7211 */ /* 0x000fe400078e18ff */
[----:B------:R-:W-:Y:S01]  /*04a0*/  IADD3.X R3, PT, PT, RZ, R3, RZ, P0, !PT ;  /* 0x00000003ff037210 */ /* 0x000fe200007fe4ff */
[----:B--2---:R-:W-:-:S04]  /*04b0*/  FFMA R22, R21, R22, R12 ;  /* 0x0000001615167223 */ /* 0x004fc8000000000c */
[----:B---3--:R-:W-:-:S04]  /*04c0*/  FFMA R20, R19, R20, R22 ;  /* 0x0000001413147223 */ /* 0x008fc80000000016 */
[----:B----4-:R-:W-:-:S04]  /*04d0*/  FFMA R18, R17, R18, R20 ;  /* 0x0000001211127223 */ /* 0x010fc80000000014 */
[----:B-----5:R-:W-:-:S04]  /*04e0*/  FFMA R16, R15, R16, R18 ;  /* 0x000000100f107223 */ /* 0x020fc80000000012 */
[----:B------:R-:W-:-:S04]  /*04f0*/  FFMA R23, R23, R4, R16 ;  /* 0x0000000417177223 */ /* 0x000fc80000000010 */
[----:B------:R-:W-:-:S04]  /*0500*/  FFMA R24, R24, R7, R23 ;  /* 0x0000000718187223 */ /* 0x000fc80000000017 */
[----:B------:R-:W-:-:S04]  /*0510*/  FFMA R8, R25, R8, R24 ;  /* 0x0000000819087223 */ /* 0x000fc80000000018 */
[----:B------:R-:W-:Y:S01]  /*0520*/  FFMA R12, R27, R10, R8 ;  /* 0x0000000a1b0c7223 */ /* 0x000fe20000000008 */
[----:B------:R-:W-:Y:S06]  /*0530*/  BRA.U UP0, `(.L_x_9) ;  /* 0xfffffffd003c7547 */ /* 0x000fec000b83ffff */
.L_x_8:
[----:B------:R-:W-:-:S04]  /*0540*/  ULOP3.LUT UR6, UR20, 0x7, URZ, 0xc0, !UPT ;  /* 0x0000000714067892 */ /* 0x000fc8000f8ec0ff */
[----:B------:R-:W-:-:S09]  /*0550*/  UISETP.NE.AND UP0, UPT, UR6, URZ, UPT ;  /* 0x000000ff0600728c */ /* 0x000fd2000bf05270 */
[----:B------:R-:W-:Y:S05]  /*0560*/  BRA.U !UP0, `(.L_x_10) ;  /* 0x0000000508387547 */ /* 0x000fea000b800000 */
[----:B------:R-:W-:Y:S02]  /*0570*/  UISETP.GE.U32.AND UP0, UPT, UR6, 0x4, UPT ;  /* 0x000000040600788c */ /* 0x000fe4000bf06070 */
[----:B------:R-:W-:-:S04]  /*0580*/  ULOP3.LUT UR5, UR20, 0x3, URZ, 0xc0, !UPT ;  /* 0x0000000314057892 */ /* 0x000fc8000f8ec0ff */
[----:B------:R-:W-:-:S03]  /*0590*/  UISETP.NE.AND UP1, UPT, UR5, URZ, UPT ;  /* 0x000000ff0500728c */ /* 0x000fc6000bf25270 */
[----:B------:R-:W-:Y:S08]  /*05a0*/  BRA.U !UP0, `(.L_x_11) ;  /* 0x00000001087c7547 */ /* 0x000ff0000b800000 */
[----:B------:R-:W1:Y:S01]  /*05b0*/  LDC.64 R6, c[0x0][0x388] ;  /* 0x0000e200ff067b82 */ /* 0x000e620000000a00 */
[----:B------:R-:W2:Y:S01]  /*05c0*/  LDCU.64 UR6, c[0x0][0x380] ;  /* 0x00007000ff0677ac */ /* 0x000ea20008000a00 */
[----:B------:R-:W-:Y:S01]  /*05d0*/  IMAD.U32 R9, RZ, RZ, UR4 ;  /* 0x00000004ff097e24 */ /* 0x000fe2000f8e00ff */
[C---:B------:R-:W-:Y:S02]  /*05e0*/  IADD3 R3, PT, PT, R13.reuse, UR4, RZ ;  /* 0x000000040d037c10 */ /* 0x040fe4000fffe0ff */
[----:B------:R-:W-:Y:S01]  /*05f0*/  IADD3 R10, P0, PT, R13, UR4, RZ ;  /* 0x000000040d0a7c10 */ /* 0x000fe2000ff1e0ff */
[----:B------:R-:W-:Y:S01]  /*0600*/  IMAD R9, R9, UR20, R0 ;  /* 0x0000001409097c24 */ /* 0x000fe2000f8e0200 */
[----:B------:R-:W-:Y:S01]  /*0610*/  MOV R11, UR20 ;  /* 0x00000014000b7c02 */ /* 0x000fe20008000f00 */
[----:B------:R-:W3:Y:S01]  /*0620*/  LDC.64 R4, c[0x0][0x380] ;  /* 0x0000e000ff047b82 */ /* 0x000ee20000000a00 */
[----:B------:R-:W-:Y:S01]  /*0630*/  MOV R15, UR20 ;  /* 0x00000014000f7c02 */ /* 0x000fe20008000f00 */
[----:B-1----:R-:W-:Y:S01]  /*0640*/  IMAD.WIDE R6, R9, 0x4, R6 ;  /* 0x0000000409067825 */ /* 0x002fe200078e0206 */
[----:B------:R-:W-:-:S05]  /*0650*/  MOV R9, UR20 ;  /* 0x0000001400097c02 */ /* 0x000fca0008000f00 */
[----:B------:R-:W-:Y:S02]  /*0660*/  IMAD.WIDE R8, R9, 0x4, R6 ;  /* 0x0000000409087825 */ /* 0x000fe400078e0206 */
[----:B0-----:R-:W4:Y:S02]  /*0670*/  LDG.E R6, desc[UR18][R6.64] ;  /* 0x0000001206067981 */ /* 0x001f24000c1e1900 */
[----:B---3--:R-:W-:Y:S01]  /*0680*/  IMAD.WIDE.U32 R4, R3, 0x4, R4 ;  /* 0x0000000403047825 */ /* 0x008fe200078e0004 */
[----:B------:R-:W-:Y:S01]  /*0690*/  IADD3.X R3, PT, PT, RZ, RZ, RZ, P0, !PT ;  /* 0x000000ffff037210 */ /* 0x000fe200007fe4ff */
[----:B------:R-:W3:Y:S01]  /*06a0*/  LDG.E R17, desc[UR18][R8.64] ;  /* 0x0000001208117981 */ /* 0x000ee2000c1e1900 */
[----:B--2---:R-:W-:-:S03]  /*06b0*/  LEA R2, P0, R10, UR6, 0x2 ;  /* 0x000000060a027c11 */ /* 0x004fc6000f8010ff */
[----:B------:R-:W4:Y:S01]  /*06c0*/  LDG.E R5, desc[UR18][R4.64] ;  /* 0x0000001204057981 */ /* 0x000f22000c1e1900 */
[----:B------:R-:W-:Y:S01]  /*06d0*/  LEA.HI.X R3, R10, UR7, R3, 0x2, P0 ;  /* 0x000000070a037c11 */ /* 0x000fe200080f1403 */
[----:B------:R-:W-:-:S04]  /*06e0*/  IMAD.WIDE R10, R11, 0x4, R8 ;  /* 0x000000040b0a7825 */ /* 0x000fc800078e0208 */
[----:B------:R-:W3:Y:S01]  /*06f0*/  LDG.E R16, desc[UR18][R2.64+0x4] ;  /* 0x0000041202107981 */ /* 0x000ee2000c1e1900 */
[----:B------:R-:W-:-:S03]  /*0700*/  IMAD.WIDE R14, R15, 0x4, R10 ;  /* 0x000000040f0e7825 */ /* 0x000fc600078e020a */
[----:B------:R-:W2:Y:S04]  /*0710*/  LDG.E R19, desc[UR18][R10.64] ;  /* 0x000000120a137981 */ /* 0x000ea8000c1e1900 */
[----:B------:R-:W2:Y:S04]  /*0720*/  LDG.E R18, desc[UR18][R2.64+0x8] ;  /* 0x0000081202127981 */ /* 0x000ea8000c1e1900 */
[----:B------:R-:W5:Y:S04]  /*0730*/  LDG.E R20, desc[UR18][R2.64+0xc] ;  /* 0x00000c1202147981 */ /* 0x000f68000c1e1900 */
[----:B------:R-:W5:Y:S01]  /*0740*/  LDG.E R14, desc[UR18][R14.64] ;  /* 0x000000120e0e7981 */ /* 0x000f62000c1e1900 */
[----:B------:R-:W-:Y:S01]  /*0750*/  UIADD3 UR4, UPT, UPT, UR4, 0x4, URZ ;  /* 0x0000000404047890 */ /* 0x000fe2000fffe0ff */
[----:B----4-:R-:W-:-:S04]  /*0760*/  FFMA R5, R5, R6, R12 ;  /* 0x0000000605057223 */ /* 0x010fc8000000000c */
[----:B---3--:R-:W-:-:S04]  /*0770*/  FFMA R5, R16, R17, R5 ;  /* 0x0000001110057223 */ /* 0x008fc80000000005 */
[----:B--2---:R-:W-:-:S04]  /*0780*/  FFMA R5, R18, R19, R5 ;  /* 0x0000001312057223 */ /* 0x004fc80000000005 */
[----:B-----5:R-:W-:-:S07]  /*0790*/  FFMA R12, R20, R14, R5 ;  /* 0x0000000e140c7223 */ /* 0x020fce0000000005 */
.L_x_11:
[----:B------:R-:W-:Y:S05]  /*07a0*/  BRA.U !UP1, `(.L_x_10) ;  /* 0x0000000109a87547 */ /* 0x000fea000b800000 */
[----:B------:R-:W-:Y:S01]  /*07b0*/  UISETP.NE.AND UP0, UPT, UR5, 0x1, UPT ;  /* 0x000000010500788c */ /* 0x000fe2000bf05270 */
[----:B------:R-:W-:Y:S01]  /*07c0*/  MOV R7, UR4 ;  /* 0x0000000400077c02 */ /* 0x000fe20008000f00 */
[----:B------:R-:W-:Y:S02]  /*07d0*/  ULOP3.LUT UR5, UR20, 0x1, URZ, 0xc0, !UPT ;  /* 0x0000000114057892 */ /* 0x000fe4000f8ec0ff */
[----:B------:R-:W-:Y:S02]  /*07e0*/  MOV R15, UR20 ;  /* 0x00000014000f7c02 */ /* 0x000fe40008000f00 */
[----:B------:R-:W-:Y:S01]  /*07f0*/  UISETP.NE.U32.AND UP1, UPT, UR5, 0x1, UPT ;  /* 0x000000010500788c */ /* 0x000fe2000bf25070 */
[----:B------:R-:W-:-:S04]  /*0800*/  PLOP3.LUT P1, PT, PT, PT, UP0, 0x80, 0x8 ;  /* 0x000000000008781c */ /* 0x000fc80003f2f008 */
[----:B------:R-:W1:Y:S01]  /*0810*/  @UP0 LDCU.128 UR8, c[0x0][0x380] ;  /* 0x00007000ff0807ac */ /* 0x000e620008000c00 */
[----:B------:R-:W-:Y:S01]  /*0820*/  PLOP3.LUT P0, PT, PT, PT, UP1, 0x80, 0x8 ;  /* 0x000000000008781c */ /* 0x000fe20003f0f018 */
[----:B------:R-:W2:Y:S04]  /*0830*/  @UP0 LDCU.64 UR6, c[0x0][0x380] ;  /* 0x00007000ff0607ac */ /* 0x000ea80008000a00 */
[----:B------:R-:W3:Y:S03]  /*0840*/  @!UP1 LDCU.128 UR12, c[0x0][0x380] ;  /* 0x00007000ff0c97ac */ /* 0x000ee60008000c00 */
[C---:B------:R-:W-:Y:S02]  /*0850*/  @P1 IADD3 R3, PT, PT, R13.reuse, UR4, RZ ;  /* 0x000000040d031c10 */ /* 0x040fe4000fffe0ff */
[----:B------:R-:W-:Y:S01]  /*0860*/  @P1 IADD3 R6, P2, PT, R13, UR4, RZ ;  /* 0x000000040d061c10 */ /* 0x000fe2000ff5e0ff */
[----:B------:R-:W-:Y:S01]  /*0870*/  @UP0 UIADD3 UR4, UPT, UPT, UR4, 0x2, URZ ;  /* 0x0000000204040890 */ /* 0x000fe2000fffe0ff */
[----:B-1----:R-:W-:Y:S01]  /*0880*/  MOV R11, UR9 ;  /* 0x00000009000b7c02 */ /* 0x002fe20008000f00 */
[----:B------:R-:W-:Y:S01]  /*0890*/  IMAD.U32 R10, RZ, RZ, UR8 ;  /* 0x00000008ff0a7e24 */ /* 0x000fe2000f8e00ff */
[----:B------:R-:W-:-:S02]  /*08a0*/  MOV R4, UR10 ;  /* 0x0000000a00047c02 */ /* 0x000fc40008000f00 */
[----:B------:R-:W-:Y:S01]  /*08b0*/  MOV R5, UR11 ;  /* 0x0000000b00057c02 */ /* 0x000fe20008000f00 */
[----:B------:R-:W-:-:S04]  /*08c0*/  @P1 IMAD.WIDE.U32 R10, R3, 0x4, R10 ;  /* 0x00000004030a1825 */ /* 0x000fc800078e000a */
[----:B------:R-:W-:Y:S01]  /*08d0*/  @P1 IMAD R3, R7, UR20, R0 ;  /* 0x0000001407031c24 */ /* 0x000fe2000f8e0200 */
[----:B------:R-:W-:Y:S01]  /*08e0*/  @P1 IADD3.X R7, PT, PT, RZ, RZ, RZ, P2, !PT ;  /* 0x000000ffff071210 */ /* 0x000fe200017fe4ff */
[----:B------:R-:W-:Y:S01]  /*08f0*/  IMAD.U32 R19, RZ, RZ, UR4 ;  /* 0x00000004ff137e24 */ /* 0x000fe2000f8e00ff */
[C---:B--2---:R-:W-:Y:S01]  /*0900*/  @P1 LEA R2, P2, R6.reuse, UR6, 0x2 ;  /* 0x0000000606021c11 */ /* 0x044fe2000f8410ff */
[----:B------:R-:W-:Y:S01]  /*0910*/  @P1 IMAD.WIDE R4, R3, 0x4, R4 ;  /* 0x0000000403041825 */ /* 0x000fe200078e0204 */
[----:B------:R-:W-:Y:S01]  /*0920*/  @!P0 IADD3 R17, PT, PT, R13, UR4, RZ ;  /* 0x000000040d118c10 */ /* 0x000fe2000fffe0ff */
[----:B0-----:R-:W2:Y:S01]  /*0930*/  @P1 LDG.E R11, desc[UR18][R10.64] ;  /* 0x000000120a0b1981 */ /* 0x001ea2000c1e1900 */
[----:B------:R-:W-:Y:S01]  /*0940*/  @P1 LEA.HI.X R3, R6, UR7, R7, 0x2, P2 ;  /* 0x0000000706031c11 */ /* 0x000fe200090f1407 */
[----:B------:R-:W-:Y:S01]  /*0950*/  @!P0 IMAD R19, R19, UR20, R0 ;  /* 0x0000001413138c24 */ /* 0x000fe2000f8e0200 */
[----:B---3--:R-:W-:Y:S01]  /*0960*/  MOV R6, UR12 ;  /* 0x0000000c00067c02 */ /* 0x008fe20008000f00 */
[----:B------:R-:W-:Y:S01]  /*0970*/  @P1 IMAD.WIDE R14, R15, 0x4, R4 ;  /* 0x000000040f0e1825 */ /* 0x000fe200078e0204 */
[----:B------:R-:W-:Y:S01]  /*0980*/  MOV R7, UR13 ;  /* 0x0000000d00077c02 */ /* 0x000fe20008000f00 */
[----:B------:R-:W2:Y:S01]  /*0990*/  @P1 LDG.E R4, desc[UR18][R4.64] ;  /* 0x0000001204041981 */ /* 0x000ea2000c1e1900 */
[----:B------:R-:W-:-:S02]  /*09a0*/  MOV R8, UR14 ;  /* 0x0000000e00087c02 */ /* 0x000fc40008000f00 */
[----:B------:R-:W-:Y:S01]  /*09b0*/  MOV R9, UR15 ;  /* 0x0000000f00097c02 */ /* 0x000fe20008000f00 */
[----:B------:R-:W-:Y:S01]  /*09c0*/  @!P0 IMAD.WIDE.U32 R6, R17, 0x4, R6 ;  /* 0x0000000411068825 */ /* 0x000fe200078e0006 */
[----:B------:R-:W3:Y:S03]  /*09d0*/  @P1 LDG.E R14, desc[UR18][R14.64] ;  /* 0x000000120e0e1981 */ /* 0x000ee6000c1e1900 */
[----:B------:R-:W-:Y:S01]  /*09e0*/  @!P0 IMAD.WIDE R8, R19, 0x4, R8 ;  /* 0x0000000413088825 */ /* 0x000fe200078e0208 */
[----:B------:R-:W3:Y:S04]  /*09f0*/  @P1 LDG.E R2, desc[UR18][R2.64+0x4] ;  /* 0x0000041202021981 */ /* 0x000ee8000c1e1900 */
[----:B------:R-:W4:Y:S04]  /*0a00*/  @!P0 LDG.E R7, desc[UR18][R6.64] ;  /* 0x0000001206078981 */ /* 0x000f28000c1e1900 */
[----:B------:R-:W4:Y:S01]  /*0a10*/  @!P0 LDG.E R8, desc[UR18][R8.64] ;  /* 0x0000001208088981 */ /* 0x000f22000c1e1900 */
[----:B--2---:R-:W-:-:S04]  /*0a20*/  @P1 FFMA R11, R11, R4, R12 ;  /* 0x000000040b0b1223 */ /* 0x004fc8000000000c */
[----:B---3--:R-:W-:-:S04]  /*0a30*/  @P1 FFMA R12, R2, R14, R11 ;  /* 0x0000000e020c1223 */ /* 0x008fc8000000000b */
[----:B----4-:R-:W-:-:S07]  /*0a40*/  @!P0 FFMA R12, R7, R8, R12 ;  /* 0x00000008070c8223 */ /* 0x010fce000000000c */
.L_x_10:
[----:B------:R-:W1:Y:S01]  /*0a50*/  LDC.64 R2, c[0x0][0x390] ;  /* 0x0000e400ff027b82 */ /* 0x000e620000000a00 */
[----:B------:R-:W-:-:S05]  /*0a60*/  IADD3 R13, PT, PT, R0, R13, RZ ;  /* 0x0000000d000d7210 */ /* 0x000fca0007ffe0ff */
[----:B-1----:R-:W-:-:S05]  /*0a70*/  IMAD.WIDE R2, R13, 0x4, R2 ;  /* 0x000000040d027825 */ /* 0x002fca00078e0202 */
[----:B0-----:R-:W-:Y:S01]  /*0a80*/  STG.E desc[UR18][R2.64], R12 ;  /* 0x0000000c02007986 */ /* 0x001fe2000c101912 */
[----:B------:R-:W-:Y:S05]  /*0a90*/  EXIT ;  /* 0x000000000000794d */ /* 0x000fea0003800000 */
.L_x_12:
        /* <DEDUP_REMOVED lines=14> */
.L_x_20:


//--------------------- .text._Z18_cuda_compute_fun0PfS_S_i --------------------------
	.section	.text._Z18_cuda_compute_fun0PfS_S_i,"ax",@progbits
	.align	128
        .global         _Z18_cuda_compute_fun0PfS_S_i
        .type           _Z18_cuda_compute_fun0PfS_S_i,@function
        .size           _Z18_cuda_compute_fun0PfS_S_i,(.L_x_21 - _Z18_cuda_compute_fun0PfS_S_i)
        .other          _Z18_cuda_compute_fun0PfS_S_i,@"STO_CUDA_ENTRY STV_DEFAULT"
_Z18_cuda_compute_fun0PfS_S_i:
.text._Z18_cuda_compute_fun0PfS_S_i:
[----:B------:R-:W-:Y:S01]  /*0000*/  LDC R1, c[0x0][0x37c] ;  /* 0x0000df00ff017b82 */ /* 0x000fe20000000800 */
[----:B------:R-:W0:Y:S01]  /*0010*/  S2R R0, SR_CTAID.X ;  /* 0x0000000000007919 */ /* 0x000e220000002500 */
[----:B------:R-:W0:Y:S01]  /*0020*/  LDCU UR4, c[0x0][0x360] ;  /* 0x00006c00ff0477ac */ /* 0x000e220008000800 */
[----:B------:R-:W0:Y:S01]  /*0030*/  S2R R3, SR_TID.X ;  /* 0x0000000000037919 */ /* 0x000e220000002100 */
[----:B------:R-:W1:Y:S01]  /*0040*/  LDCU UR18, c[0x0][0x398] ;  /* 0x00007300ff1277ac */ /* 0x000e620008000800 */
[----:B------:R-:W2:Y:S01]  /*0050*/  S2R R5, SR_CTAID.Y ;  /* 0x0000000000057919 */ /* 0x000ea20000002600 */
[----:B------:R-:W2:Y:S01]  /*0060*/  LDCU UR5, c[0x0][0x364] ;  /* 0x00006c80ff0577ac */ /* 0x000ea20008000800 */
[----:B------:R-:W2:Y:S01]  /*0070*/  S2R R2, SR_TID.Y ;  /* 0x0000000000027919 */ /* 0x000ea20000002200 */
[----:B-1----:R-:W-:-:S06]  /*0080*/  UISETP.GE.AND UP0, UPT, UR18, 0x1, UPT ;  /* 0x000000011200788c */ /* 0x002fcc000bf06270 */
[----:B------:R-:W-:Y:S01]  /*0090*/  PLOP3.LUT P0, PT, PT, PT, UP0, 0x80, 0x8 ;  /* 0x000000000008781c */ /* 0x000fe20003f0f008 */
[----:B0-----:R-:W-:Y:S02]  /*00a0*/  IMAD R0, R0, UR4, R3 ;  /* 0x0000000400007c24 */ /* 0x001fe4000f8e0203 */
[----:B--2---:R-:W-:-:S05]  /*00b0*/  IMAD R5, R5, UR5, R2 ;  /* 0x0000000505057c24 */ /* 0x004fca000f8e0202 */
[----:B------:R-:W-:-:S04]  /*00c0*/  VIMNMX R2, PT, PT, R0, R5, !PT ;  /* 0x0000000500027248 */ /* 0x000fc80007fe0100 */
[----:B------:R-:W-:-:S13]  /*00d0*/  ISETP.GE.OR P0, PT, R2, UR18, !P0 ;  /* 0x0000001202007c0c */ /* 0x000fda000c706670 */
[----:B------:R-:W-:Y:S05]  /*00e0*/  @P0 EXIT ;  /* 0x000000000000094d */ /* 0x000fea0003800000 */
[----:B------:R-:W0:Y:S01]  /*00f0*/  LDC.64 R2, c[0x0][0x390] ;  /* 0x0000e400ff027b82 */ /* 0x000e220000000a00 */
[----:B------:R-:W1:Y:S01]  /*0100*/  LDCU.64 UR16, c[0x0][0x358] ;  /* 0x00006b00ff1077ac */ /* 0x000e620008000a00 */
[----:B------:R-:W-:-:S05]  /*0110*/  IMAD R5, R5, UR18, RZ ;  /* 0x0000001205057c24 */ /* 0x000fca000f8e02ff */
[----:B------:R-:W-:-:S05]  /*0120*/  IADD3 R7, PT, PT, R0, R5, RZ ;  /* 0x0000000500077210 */ /* 0x000fca0007ffe0ff */
[----:B0-----:R-:W-:-:S05]  /*0130*/  IMAD.WIDE R2, R7, 0x4, R2 ;  /* 0x0000000407027825 */ /* 0x001fca00078e0202 */
[----:B-1----:R0:W5:Y:S01]  /*0140*/  LDG.E R7, desc[UR16][R2.64] ;  /* 0x0000001002077981 */ /* 0x002162000c1e1900 */
[----:B------:R-:W-:Y:S01]  /*0150*/  UISETP.GE.U32.AND UP0, UPT, UR18, 0x8, UPT ;  /* 0x000000081200788c */ /* 0x000fe2000bf06070 */
[----:B------:R-:W-:-:S08]  /*0160*/  HFMA2 R4, -RZ, RZ, 0, 0 ;  /* 0x00000000ff047431 */ /* 0x000fd000000001ff */
[----:B0-----:R-:W-:Y:S05]  /*0170*/  BRA.U !UP0, `(.L_x_13) ;  /* 0x00000005082c7547 */ /* 0x001fea000b800000 */
[----:B------:R-:W0:Y:S01]  /*0180*/  LDCU.128 UR20, c[0x0][0x380] ;  /* 0x00007000ff1477ac */ /* 0x000e220008000c00 */
[----:B------:R-:W-:Y:S01]  /*0190*/  MOV R4, R0 ;  /* 0x0000000000047202 */ /* 0x000fe20000000f00 */
[----:B------:R-:W-:-:S04]  /*01a0*/  ULOP3.LUT UR4, UR18, 0x7ffffff8, URZ, 0xc0, !UPT ;  /* 0x7ffffff812047892 */ /* 0x000fc8000f8ec0ff */
[----:B------:R-:W-:Y:S01]  /*01b0*/  UIADD3 UR4, UPT, UPT, -UR4, URZ, URZ ;  /* 0x000000ff04047290 */ /* 0x000fe2000fffe1ff */
[----:B0-----:R-:W-:Y:S01]  /*01c0*/  MOV R8, UR20 ;  /* 0x0000001400087c02 */ /* 0x001fe20008000f00 */
[----:B------:R-:W-:Y:S01]  /*01d0*/  UIMAD.WIDE.U32 UR6, UR18, 0xc, UR22 ;  /* 0x0000000c120678a5 */ /* 0x000fe2000f8e0016 */
[----:B------:R-:W-:Y:S01]  /*01e0*/  MOV R9, UR21 ;  /* 0x0000001500097c02 */ /* 0x000fe20008000f00 */
[----:B------:R-:W-:Y:S02]  /*01f0*/  UIMAD.WIDE.U32 UR8, UR18, 0x10, UR22 ;  /* 0x00000010120878a5 */ /* 0x000fe4000f8e0016 */
[----:B------:R-:W-:Y:S01]  /*0200*/  UIMAD.WIDE.U32 UR10, UR18, 0x14, UR22 ;  /* 0x00000014120a78a5 */ /* 0x000fe2000f8e0016 */
[----:B------:R-:W-:Y:S01]  /*0210*/  IMAD.WIDE.U32 R8, R5, 0x4, R8 ;  /* 0x0000000405087825 */ /* 0x000fe200078e0008 */
[----:B------:R-:W-:Y:S02]  /*0220*/  UIMAD.WIDE.U32 UR12, UR18, 0x18, UR22 ;  /* 0x00000018120c78a5 */ /* 0x000fe4000f8e0016 */
[----:B------:R-:W-:Y:S01]  /*0230*/  UIMAD.WIDE.U32 UR14, UR18, 0x1c, UR22 ;  /* 0x0000001c120e78a5 */ /* 0x000fe2000f8e0016 */
[----:B------:R-:W-:-:S04]  /*0240*/  IADD3 R6, P0, PT, R8, 0x10, RZ ;  /* 0x0000001008067810 */ /* 0x000fc80007f1e0ff */
[----:B------:R-:W-:-:S09]  /*0250*/  IADD3.X R9, PT, PT, RZ, R9, RZ, P0, !PT ;  /* 0x00000009ff097210 */ /* 0x000fd200007fe4ff */
.L_x_14:
[----:B------:R-:W-:Y:S02]  /*0260*/  MOV R11, 0x4 ;  /* 0x00000004000b7802 */ /* 0x000fe40000000f00 */
[----:B------:R-:W-:-:S03]  /*0270*/  MOV R8, R6 ;  /* 0x0000000600087202 */ /* 0x000fc60000000f00 */
[----:B------:R-:W-:Y:S02]  /*0280*/  IMAD.WIDE R10, R4, R11, UR22 ;  /* 0x00000016040a7e25 */ /* 0x000fe4000f8e020b */
[----:B------:R-:W2:Y:S04]  /*0290*/  LDG.E R6, desc[UR16][R8.64+-0x10] ;  /* 0xfffff01008067981 */ /* 0x000ea8000c1e1900 */
[----:B------:R-:W2:Y:S01]  /*02a0*/  LDG.E R10, desc[UR16][R10.64] ;  /* 0x000000100a0a7981 */ /* 0x000ea2000c1e1900 */
[----:B------:R-:W-:-:S06]  /*02b0*/  UIMAD.WIDE.U32 UR20, UR18, 0x4, UR22 ;  /* 0x00000004121478a5 */ /* 0x000fcc000f8e0016 */
[----:B------:R-:W-:Y:S02]  /*02c0*/  MOV R12, UR20 ;  /* 0x00000014000c7c02 */ /* 0x000fe40008000f00 */
[----:B------:R-:W-:Y:S01]  /*02d0*/  MOV R13, UR21 ;  /* 0x00000015000d7c02 */ /* 0x000fe20008000f00 */
[----:B--2--5:R-:W-:Y:S02]  /*02e0*/  FFMA R15, R6, R10, R7 ;  /* 0x0000000a060f7223 */ /* 0x024fe40000000007 */
[----:B-1----:R-:W-:-:S03]  /*02f0*/  IMAD.WIDE R6, R4, 0x4, R12 ;  /* 0x0000000404067825 */ /* 0x002fc600078e020c */
[----:B------:R0:W-:Y:S04]  /*0300*/  STG.E desc[UR16][R2.64], R15 ;  /* 0x0000000f02007986 */ /* 0x0001e8000c101910 */
[----:B------:R-:W2:Y:S04]  /*0310*/  LDG.E R6, desc[UR16][R6.64] ;  /* 0x0000001006067981 */ /* 0x000ea8000c1e1900 */
[----:B------:R-:W2:Y:S01]  /*0320*/  LDG.E R14, desc[UR16][R8.64+-0xc] ;  /* 0xfffff410080e7981 */ /* 0x000ea2000c1e1900 */
[----:B------:R-:W-:-:S06]  /*0330*/  UIMAD.WIDE.U32 UR20, UR18, 0x8, UR22 ;  /* 0x00000008121478a5 */ /* 0x000fcc000f8e0016 */
[----:B------:R-:W-:Y:S02]  /*0340*/  MOV R12, UR20 ;  /* 0x00000014000c7c02 */ /* 0x000fe40008000f00 */
[----:B------:R-:W-:-:S03]  /*0350*/  MOV R13, UR21 ;  /* 0x00000015000d7c02 */ /* 0x000fc60008000f00 */
[----:B------:R-:W-:-:S04]  /*0360*/  IMAD.WIDE R10, R4, 0x4, R12 ;  /* 0x00000004040a7825 */ /* 0x000fc800078e020c */
[----:B--2---:R-:W-:-:S05]  /*0370*/  FFMA R17, R14, R6, R15 ;  /* 0x000000060e117223 */ /* 0x004fca000000000f */
[----:B------:R1:W-:Y:S04]  /*0380*/  STG.E desc[UR16][R2.64], R17 ;  /* 0x0000001102007986 */ /* 0x0003e8000c101910 */
[----:B------:R-:W0:Y:S04]  /*0390*/  LDG.E R10, desc[UR16][R10.64] ;  /* 0x000000100a0a7981 */ /* 0x000e28000c1e1900 */
[----:B------:R-:W0:Y:S01]  /*03a0*/  LDG.E R12, desc[UR16][R8.64+-0x8] ;  /* 0xfffff810080c7981 */ /* 0x000e22000c1e1900 */
[----:B------:R-:W-:-:S05]  /*03b0*/  HFMA2 R13, -RZ, RZ, 0, 2.384185791015625e-07 ;  /* 0x00000004ff0d7431 */ /* 0x000fca00000001ff */
[----:B------:R-:W-:-:S04]  /*03c0*/  IMAD.WIDE R6, R4, R13, UR6 ;  /* 0x0000000604067e25 */ /* 0x000fc8000f8e020d */
[----:B0-----:R-:W-:-:S05]  /*03d0*/  FFMA R15, R12, R10, R17 ;  /* 0x0000000a0c0f7223 */ /* 0x001fca0000000011 */
[----:B------:R0:W-:Y:S04]  /*03e0*/  STG.E desc[UR16][R2.64], R15 ;  /* 0x0000000f02007986 */ /* 0x0001e8000c101910 */
[----:B------:R-:W2:Y:S04]  /*03f0*/  LDG.E R6, desc[UR16][R6.64] ;  /* 0x0000001006067981 */ /* 0x000ea8000c1e1900 */
[----:B------:R-:W2:Y:S02]  /*0400*/  LDG.E R12, desc[UR16][R8.64+-0x4] ;  /* 0xfffffc10080c7981 */ /* 0x000ea4000c1e1900 */
[----:B--2---:R-:W-:Y:S01]  /*0410*/  FFMA R19, R12, R6, R15 ;  /* 0x000000060c137223 */ /* 0x004fe2000000000f */
[----:B------:R-:W-:-:S04]  /*0420*/  IMAD.WIDE R12, R4, R13, UR8 ;  /* 0x00000008040c7e25 */ /* 0x000fc8000f8e020d */
[----:B------:R2:W-:Y:S04]  /*0430*/  STG.E desc[UR16][R2.64], R19 ;  /* 0x0000001302007986 */ /* 0x0005e8000c101910 */
[----:B------:R-:W1:Y:S04]  /*0440*/  LDG.E R12, desc[UR16][R12.64] ;  /* 0x000000100c0c7981 */ /* 0x000e68000c1e1900 */
[----:B------:R-:W1:Y:S01]  /*0450*/  LDG.E R10, desc[UR16][R8.64] ;  /* 0x00000010080a7981 */ /* 0x000e62000c1e1900 */
[----:B------:R-:W-:Y:S01]  /*0460*/  MOV R11, 0x4 ;  /* 0x00000004000b7802 */ /* 0x000fe20000000f00 */
[----:B-1----:R-:W-:-:S04]  /*0470*/  FFMA R17, R10, R12, R19 ;  /* 0x0000000c0a117223 */ /* 0x002fc80000000013 */
[----:B------:R-:W-:Y:S01]  /*0480*/  IMAD.WIDE R10, R4, R11, UR10 ;  /* 0x0000000a040a7e25 */ /* 0x000fe2000f8e020b */
[----:B------:R1:W-:Y:S05]  /*0490*/  STG.E desc[UR16][R2.64], R17 ;  /* 0x0000001102007986 */ /* 0x0003ea000c101910 */
[----:B------:R-:W3:Y:S04]  /*04a0*/  LDG.E R10, desc[UR16][R10.64] ;  /* 0x000000100a0a7981 */ /* 0x000ee8000c1e1900 */
[----:B------:R-:W3:Y:S01]  /*04b0*/  LDG.E R6, desc[UR16][R8.64+0x4] ;  /* 0x0000041008067981 */ /* 0x000ee2000c1e1900 */
[----:B0-----:R-:W-:-:S04]  /*04c0*/  IMAD.MOV.U32 R15, RZ, RZ, 0x4 ;  /* 0x00000004ff0f7424 */ /* 0x001fc800078e00ff */
[----:B------:R-:W-:-:S04]  /*04d0*/  IMAD.WIDE R14, R4, R15, UR12 ;  /* 0x0000000c040e7e25 */ /* 0x000fc8000f8e020f */
[----:B---3--:R-:W-:-:S05]  /*04e0*/  FFMA R21, R6, R10, R17 ;  /* 0x0000000a06157223 */ /* 0x008fca0000000011 */
[----:B------:R1:W-:Y:S04]  /*04f0*/  STG.E desc[UR16][R2.64], R21 ;  /* 0x0000001502007986 */ /* 0x0003e8000c101910 */
[----:B------:R-:W2:Y:S04]  /*0500*/  LDG.E R14, desc[UR16][R14.64] ;  /* 0x000000100e0e7981 */ /* 0x000ea8000c1e1900 */
[----:B------:R-:W2:Y:S01]  /*0510*/  LDG.E R6, desc[UR16][R8.64+0x8] ;  /* 0x0000081008067981 */ /* 0x000ea2000c1e1900 */
[----:B------:R-:W-:-:S05]  /*0520*/  HFMA2 R13, -RZ, RZ, 0, 2.384185791015625e-07 ;  /* 0x00000004ff0d7431 */ /* 0x000fca00000001ff */
[----:B------:R-:W-:-:S04]  /*0530*/  IMAD.WIDE R12, R4, R13, UR14 ;  /* 0x0000000e040c7e25 */ /* 0x000fc8000f8e020d */
[----:B--2---:R-:W-:-:S05]  /*0540*/  FFMA R19, R6, R14, R21 ;  /* 0x0000000e06137223 */ /* 0x004fca0000000015 */
[----:B------:R1:W-:Y:S04]  /*0550*/  STG.E desc[UR16][R2.64], R19 ;  /* 0x0000001302007986 */ /* 0x0003e8000c101910 */
[----:B------:R-:W2:Y:S04]  /*0560*/  LDG.E R12, desc[UR16][R12.64] ;  /* 0x000000100c0c7981 */ /* 0x000ea8000c1e1900 */
[----:B------:R-:W2:Y:S01]  /*0570*/  LDG.E R6, desc[UR16][R8.64+0xc] ;  /* 0x00000c1008067981 */ /* 0x000ea2000c1e1900 */
[----:B------:R-:W-:Y:S01]  /*0580*/  UIADD3 UR4, UPT, UPT, UR4, 0x8, URZ ;  /* 0x0000000804047890 */ /* 0x000fe2000fffe0ff */
[----:B------:R-:W-:-:S03]  /*0590*/  MOV R11, UR18 ;  /* 0x00000012000b7c02 */ /* 0x000fc60008000f00 */
[----:B------:R-:W-:Y:S01]  /*05a0*/  UISETP.NE.AND UP0, UPT, UR4, URZ, UPT ;  /* 0x000000ff0400728c */ /* 0x000fe2000bf05270 */
[----:B------:R-:W-:Y:S01]  /*05b0*/  LEA R4, R11, R4, 0x3 ;  /* 0x000000040b047211 */ /* 0x000fe200078e18ff */
[----:B--2---:R-:W-:Y:S01]  /*05c0*/  FFMA R7, R6, R12, R19 ;  /* 0x0000000c06077223 */ /* 0x004fe20000000013 */
[----:B------:R-:W-:-:S04]  /*05d0*/  IADD3 R6, P0, PT, R8, 0x20, RZ ;  /* 0x0000002008067810 */ /* 0x000fc80007f1e0ff */
[----:B------:R1:W-:Y:S01]  /*05e0*/  STG.E desc[UR16][R2.64], R7 ;  /* 0x0000000702007986 */ /* 0x0003e2000c101910 */
[----:B------:R-:W-:Y:S01]  /*05f0*/  IADD3.X R9, PT, PT, RZ, R9, RZ, P0, !PT ;  /* 0x00000009ff097210 */ /* 0x000fe200007fe4ff */
[----:B------:R-:W-:Y:S07]  /*0600*/  BRA.U UP0, `(.L_x_14) ;  /* 0xfffffffd00147547 */ /* 0x000fee000b83ffff */
[----:B------:R-:W-:-:S06]  /*0610*/  ULOP3.LUT UR4, UR18, 0x7ffffff8, URZ, 0xc0, !UPT ;  /* 0x7ffffff812047892 */ /* 0x000fcc000f8ec0ff */
[----:B------:R-:W-:-:S07]  /*0620*/  MOV R4, UR4 ;  /* 0x0000000400047c02 */ /* 0x000fce0008000f00 */
.L_x_13:
[----:B------:R-:W-:-:S06]  /*0630*/  ULOP3.LUT UR4, UR18, 0x7, URZ, 0xc0, !UPT ;  /* 0x0000000712047892 */ /* 0x000fcc000f8ec0ff */
[----:B------:R-:W-:-:S13]  /*0640*/  ISETP.NE.AND P0, PT, RZ, UR4, PT ;  /* 0x00000004ff007c0c */ /* 0x000fda000bf05270 */
[----:B------:R-:W-:Y:S05]  /*0650*/  @!P0 EXIT ;  /* 0x000000000000894d */ /* 0x000fea0003800000 */
[----:B------:R-:W-:Y:S02]  /*0660*/  UISETP.GE.U32.AND UP0, UPT, UR4, 0x4, UPT ;  /* 0x000000040400788c */ /* 0x000fe4000bf06070 */
[----:B------:R-:W-:-:S07]  /*0670*/  ULOP3.LUT UR4, UR18, 0x3, URZ, 0xc0, !UPT ;  /* 0x0000000312047892 */ /* 0x000fce000f8ec0ff */
[----:B------:R-:W-:Y:S05]  /*0680*/  BRA.U !UP0, `(.L_x_15) ;  /* 0x0000000108887547 */ /* 0x000fea000b800000 */
[----:B------:R-:W0:Y:S01]  /*0690*/  LDC.64 R10, c[0x0][0x380] ;  /* 0x0000e000ff0a7b82 */ /* 0x000e220000000a00 */
[----:B------:R-:W-:Y:S01]  /*06a0*/  IADD3 R9, PT, PT, R5, R4, RZ ;  /* 0x0000000405097210 */ /* 0x000fe20007ffe0ff */
[----:B------:R-:W-:Y:S01]  /*06b0*/  IMAD R15, R4, UR18, R0 ;  /* 0x00000012040f7c24 */ /* 0x000fe2000f8e0200 */
[----:B------:R-:W2:Y:S05]  /*06c0*/  LDCU.64 UR6, c[0x0][0x380] ;  /* 0x00007000ff0677ac */ /* 0x000eaa0008000a00 */
[----:B------:R-:W3:Y:S01]  /*06d0*/  LDC.64 R12, c[0x0][0x388] ;  /* 0x0000e200ff0c7b82 */ /* 0x000ee20000000a00 */
[----:B0-----:R-:W-:-:S06]  /*06e0*/  IMAD.WIDE.U32 R10, R9, 0x4, R10 ;  /* 0x00000004090a7825 */ /* 0x001fcc00078e000a */
[----:B------:R-:W4:Y:S01]  /*06f0*/  LDG.E R10, desc[UR16][R10.64] ;  /* 0x000000100a0a7981 */ /* 0x000f22000c1e1900 */
[----:B---3--:R-:W-:-:S05]  /*0700*/  IMAD.WIDE R12, R15, 0x4, R12 ;  /* 0x000000040f0c7825 */ /* 0x008fca00078e020c */
[----:B------:R-:W4:Y:S01]  /*0710*/  LDG.E R6, desc[UR16][R12.64] ;  /* 0x000000100c067981 */ /* 0x000f22000c1e1900 */
[----:B------:R-:W-:Y:S01]  /*0720*/  IADD3 R9, P0, PT, R5, R4, RZ ;  /* 0x0000000405097210 */ /* 0x000fe20007f1e0ff */
[----:B-1----:R-:W-:-:S03]  /*0730*/  IMAD.U32 R17, RZ, RZ, UR18 ;  /* 0x00000012ff117e24 */ /* 0x002fc6000f8e00ff */
[----:B------:R-:W-:Y:S02]  /*0740*/  IADD3.X R14, PT, PT, RZ, RZ, RZ, P0, !PT ;  /* 0x000000ffff0e7210 */ /* 0x000fe400007fe4ff */
[----:B--2---:R-:W-:-:S04]  /*0750*/  LEA R8, P0, R9, UR6, 0x2 ;  /* 0x0000000609087c11 */ /* 0x004fc8000f8010ff */
[----:B------:R-:W-:Y:S01]  /*0760*/  LEA.HI.X R9, R9, UR7, R14, 0x2, P0 ;  /* 0x0000000709097c11 */ /* 0x000fe200080f140e */
[----:B----45:R-:W-:Y:S01]  /*0770*/  FFMA R15, R10, R6, R7 ;  /* 0x000000060a0f7223 */ /* 0x030fe20000000007 */
[----:B------:R-:W-:-:S04]  /*0780*/  IMAD.WIDE.U32 R6, R17, 0x4, R12 ;  /* 0x0000000411067825 */ /* 0x000fc800078e000c */
[----:B------:R0:W-:Y:S04]  /*0790*/  STG.E desc[UR16][R2.64], R15 ;  /* 0x0000000f02007986 */ /* 0x0001e8000c101910 */
[----:B------:R-:W2:Y:S04]  /*07a0*/  LDG.E R11, desc[UR16][R6.64] ;  /* 0x00000010060b7981 */ /* 0x000ea8000c1e1900 */
[----:B------:R-:W2:Y:S01]  /*07b0*/  LDG.E R10, desc[UR16][R8.64+0x4] ;  /* 0x00000410080a7981 */ /* 0x000ea2000c1e1900 */
[----:B------:R-:W-:Y:S01]  /*07c0*/  MOV R13, UR18 ;  /* 0x00000012000d7c02 */ /* 0x000fe20008000f00 */
[----:B--2---:R-:W-:-:S04]  /*07d0*/  FFMA R17, R10, R11, R15 ;  /* 0x0000000b0a117223 */ /* 0x004fc8000000000f */
[----:B------:R-:W-:Y:S01]  /*07e0*/  IMAD.WIDE.U32 R10, R13, 0x4, R6 ;  /* 0x000000040d0a7825 */ /* 0x000fe200078e0006 */
        /* <DEDUP_REMOVED lines=9> */
[----:B------:R-:W-:Y:S01]  /*0880*/  IADD3 R4, PT, PT, R4, 0x4, RZ ;  /* 0x0000000404047810 */ /* 0x000fe20007ffe0ff */
[----:B--2---:R-:W-:-:S05]  /*0890*/  FFMA R7, R6, R12, R19 ;  /* 0x0000000c06077223 */ /* 0x004fca0000000013 */
[----:B------:R0:W-:Y:S02]  /*08a0*/  STG.E desc[UR16][R2.64], R7 ;  /* 0x0000000702007986 */ /* 0x0001e4000c101910 */
.L_x_15:
[----:B------:R-:W-:-:S13]  /*08b0*/  ISETP.NE.AND P0, PT, RZ, UR4, PT ;  /* 0x00000004ff007c0c */ /* 0x000fda000bf05270 */
[----:B------:R-:W-:Y:S05]  /*08c0*/  @!P0 EXIT ;  /* 0x000000000000894d */ /* 0x000fea0003800000 */
[----:B------:R-:W-:-:S09]  /*08d0*/  UISETP.NE.AND UP0, UPT, UR4, 0x1, UPT ;  /* 0x000000010400788c */ /* 0x000fd2000bf05270 */
[----:B------:R-:W-:Y:S05]  /*08e0*/  BRA.U !UP0, `(.L_x_16) ;  /* 0x0000000108587547 */ /* 0x000fea000b800000 */
[----:B------:R-:W2:Y:S01]  /*08f0*/  LDC.64 R8, c[0x0][0x380] ;  /* 0x0000e000ff087b82 */ /* 0x000ea20000000a00 */
[----:B------:R-:W-:Y:S01]  /*0900*/  IADD3 R11, PT, PT, R5, R4, RZ ;  /* 0x00000004050b7210 */ /* 0x000fe20007ffe0ff */
[----:B0-----:R-:W-:Y:S01]  /*0910*/  IMAD R15, R4, UR18, R0 ;  /* 0x00000012040f7c24 */ /* 0x001fe2000f8e0200 */
[----:B------:R-:W0:Y:S05]  /*0920*/  LDCU.64 UR4, c[0x0][0x380] ;  /* 0x00007000ff0477ac */ /* 0x000e2a0008000a00 */
[----:B------:R-:W3:Y:S01]  /*0930*/  LDC.64 R12, c[0x0][0x388] ;  /* 0x0000e200ff0c7b82 */ /* 0x000ee20000000a00 */
[----:B--2---:R-:W-:-:S06]  /*0940*/  IMAD.WIDE.U32 R10, R11, 0x4, R8 ;  /* 0x000000040b0a7825 */ /* 0x004fcc00078e0008 */
[----:B------:R-:W1:Y:S01]  /*0950*/  LDG.E R10, desc[UR16][R10.64] ;  /* 0x000000100a0a7981 */ /* 0x000e62000c1e1900 */
[----:B---3--:R-:W-:-:S05]  /*0960*/  IMAD.WIDE R12, R15, 0x4, R12 ;  /* 0x000000040f0c7825 */ /* 0x008fca00078e020c */
[----:B------:R-:W1:Y:S01]  /*0970*/  LDG.E R6, desc[UR16][R12.64] ;  /* 0x000000100c067981 */ /* 0x000e62000c1e1900 */
[----:B------:R-:W-:Y:S02]  /*0980*/  IADD3 R9, P0, PT, R5, R4, RZ ;  /* 0x0000000405097210 */ /* 0x000fe40007f1e0ff */
[----:B------:R-:W-:Y:S02]  /*0990*/  MOV R15, UR18 ;  /* 0x00000012000f7c02 */ /* 0x000fe40008000f00 */
[----:B------:R-:W-:Y:S02]  /*09a0*/  IADD3.X R14, PT, PT, RZ, RZ, RZ, P0, !PT ;  /* 0x000000ffff0e7210 */ /* 0x000fe400007fe4ff */
[----:B0-----:R-:W-:-:S04]  /*09b0*/  LEA R8, P0, R9, UR4, 0x2 ;  /* 0x0000000409087c11 */ /* 0x001fc8000f8010ff */
[----:B------:R-:W-:Y:S01]  /*09c0*/  LEA.HI.X R9, R9, UR5, R14, 0x2, P0 ;  /* 0x0000000509097c11 */ /* 0x000fe200080f140e */
[----:B------:R-:W-:-:S04]  /*09d0*/  IMAD.WIDE.U32 R14, R15, 0x4, R12 ;  /* 0x000000040f0e7825 */ /* 0x000fc800078e000c */
[----:B-1---5:R-:W-:-:S05]  /*09e0*/  FFMA R17, R10, R6, R7 ;  /* 0x000000060a117223 */ /* 0x022fca0000000007 */
[----:B------:R2:W-:Y:S04]  /*09f0*/  STG.E desc[UR16][R2.64], R17 ;  /* 0x0000001102007986 */ /* 0x0005e8000c101910 */
[----:B------:R-:W3:Y:S04]  /*0a00*/  LDG.E R14, desc[UR16][R14.64] ;  /* 0x000000100e0e7981 */ /* 0x000ee8000c1e1900 */
[----:B------:R-:W3:Y:S01]  /*0a10*/  LDG.E R8, desc[UR16][R8.64+0x4] ;  /* 0x0000041008087981 */ /* 0x000ee2000c1e1900 */
[----:B------:R-:W-:Y:S01]  /*0a20*/  IADD3 R4, PT, PT, R4, 0x2, RZ ;  /* 0x0000000204047810 */ /* 0x000fe20007ffe0ff */
[----:B---3--:R-:W-:-:S05]  /*0a30*/  FFMA R7, R8, R14, R17 ;  /* 0x0000000e08077223 */ /* 0x008fca0000000011 */
[----:B------:R2:W-:Y:S02]  /*0a40*/  STG.E desc[UR16][R2.64], R7 ;  /* 0x0000000702007986 */ /* 0x0005e4000c101910 */
.L_x_16:
[----:B------:R-:W-:-:S04]  /*0a50*/  ULOP3.LUT UR4, UR18, 0x1, URZ, 0xc0, !UPT ;  /* 0x0000000112047892 */ /* 0x000fc8000f8ec0ff */
[----:B------:R-:W-:-:S06]  /*0a60*/  UISETP.NE.U32.AND UP0, UPT, UR4, 0x1, UPT ;  /* 0x000000010400788c */ /* 0x000fcc000bf05070 */
[----:B------:R-:W-:-:S13]  /*0a70*/  PLOP3.LUT P0, PT, PT, PT, UP0, 0x80, 0x8 ;  /* 0x000000000008781c */ /* 0x000fda0003f0f008 */
[----:B------:R-:W-:Y:S05]  /*0a80*/  @P0 EXIT ;  /* 0x000000000000094d */ /* 0x000fea0003800000 */
[----:B------:R-:W3:Y:S01]  /*0a90*/  LDC.64 R8, c[0x0][0x380] ;  /* 0x0000e000ff087b82 */ /* 0x000ee20000000a00 */
[----:B------:R-:W-:Y:S01]  /*0aa0*/  IADD3 R5, PT, PT, R5, R4, RZ ;  /* 0x0000000405057210 */ /* 0x000fe20007ffe0ff */
[----:B------:R-:W-:-:S06]  /*0ab0*/  IMAD R13, R4, UR18, R0 ;  /* 0x00000012040d7c24 */ /* 0x000fcc000f8e0200 */
[----:B------:R-:W4:Y:S01]  /*0ac0*/  LDC.64 R10, c[0x0][0x388] ;  /* 0x0000e200ff0a7b82 */ /* 0x000f220000000a00 */
[----:B---3--:R-:W-:-:S06]  /*0ad0*/  IMAD.WIDE.U32 R4, R5, 0x4, R8 ;  /* 0x0000000405047825 */ /* 0x008fcc00078e0008 */
[----:B------:R-:W0:Y:S01]  /*0ae0*/  LDG.E R4, desc[UR16][R4.64] ;  /* 0x0000001004047981 */ /* 0x000e22000c1e1900 */
[----:B----4-:R-:W-:-:S06]  /*0af0*/  IMAD.WIDE R8, R13, 0x4, R10 ;  /* 0x000000040d087825 */ /* 0x010fcc00078e020a */
[----:B------:R-:W0:Y:S02]  /*0b00*/  LDG.E R8, desc[UR16][R8.64] ;  /* 0x0000001008087981 */ /* 0x000e24000c1e1900 */
[----:B012--5:R-:W-:-:S05]  /*0b10*/  FFMA R7, R4, R8, R7 ;  /* 0x0000000804077223 */ /* 0x027fca0000000007 */
[----:B------:R-:W-:Y:S01]  /*0b20*/  STG.E desc[UR16][R2.64], R7 ;  /* 0x0000000702007986 */ /* 0x000fe2000c101910 */
[----:B------:R-:W-:Y:S05]  /*0b30*/  EXIT ;  /* 0x000000000000794d */ /* 0x000fea0003800000 */
.L_x_17:
        /* <DEDUP_REMOVED lines=12> */
.L_x_21:


//--------------------- .nv.shared._Z18_cuda_compute_fun3ILi64ELi64EEvPfS0_S0_i --------------------------
	.section	.nv.shared._Z18_cuda_compute_fun3ILi64ELi64EEvPfS0_S0_i,"aw",@nobits
	.sectionflags	@""
	.align	4
.nv.shared._Z18_cuda_compute_fun3ILi64ELi64EEvPfS0_S0_i:
	.zero		5120


//--------------------- .nv.shared.reserved.0     --------------------------
	.section	.nv.shared.reserved.0,"aw",@nobits
	.weak		__nv_reservedSMEM_offset_0_alias
	.size		__nv_reservedSMEM_offset_0_alias, 0, 64
	.other		__nv_reservedSMEM_offset_0_alias,@"STO_CUDA_RESERVED_SHARED STV_DEFAULT"
__nv_reservedSMEM_offset_0_alias:
	.zero		0
	.zero		64


//--------------------- .nv.constant0._Z18_cuda_compute_fun3ILi64ELi64EEvPfS0_S0_i --------------------------
	.section	.nv.constant0._Z18_cuda_compute_fun3ILi64ELi64EEvPfS0_S0_i,"a",@progbits
	.sectionflags	@""
	.align	4
.nv.constant0._Z18_cuda_compute_fun3ILi64ELi64EEvPfS0_S0_i:
	.zero		924


//--------------------- .nv.constant0._Z18_cuda_compute_fun1PfS_S_i --------------------------
	.section	.nv.constant0._Z18_cuda_compute_fun1PfS_S_i,"a",@progbits
	.sectionflags	@""
	.align	4
.nv.constant0._Z18_cuda_compute_fun1PfS_S_i:
	.zero		924


//--------------------- .nv.constant0._Z18_cuda_compute_fun0PfS_S_i --------------------------
	.section	.nv.constant0._Z18_cuda_compute_fun0PfS_S_i,"a",@progbits
	.sectionflags	@""
	.align	4
.nv.constant0._Z18_cuda_compute_fun0PfS_S_i:
	.zero		924


//--------------------- SYMBOLS --------------------------

	.type		.nv.reservedSmem.offset0,@object
	.size		.nv.reservedSmem.offset0,0x4
	.type		.nv.reservedSmem.cap,@object
	.size		.nv.reservedSmem.cap,0x4
